//
// Generated by NVIDIA NVVM Compiler
//
// Compiler Build ID: CL-36424714
// Cuda compilation tools, release 13.0, V13.0.88
// Based on NVVM 20.0.0
//

.version 9.0
.target sm_100
.address_size 64

	// .globl	_Z16build_histograms9GalaxySetS_PiS0_S0_i
// _ZZ16build_histograms9GalaxySetS_PiS0_S0_iE19shared_DD_histogram has been demoted
// _ZZ16build_histograms9GalaxySetS_PiS0_S0_iE19shared_DR_histogram has been demoted
// _ZZ16build_histograms9GalaxySetS_PiS0_S0_iE19shared_RR_histogram has been demoted
.global .align 4 .b8 __cudart_i2opi_f[24] = {65, 144, 67, 60, 153, 149, 98, 219, 192, 221, 52, 245, 209, 87, 39, 252, 41, 21, 68, 78, 110, 131, 249, 162};

.visible .entry _Z16build_histograms9GalaxySetS_PiS0_S0_i(
	.param .align 8 .b8 _Z16build_histograms9GalaxySetS_PiS0_S0_i_param_0[8],
	.param .align 8 .b8 _Z16build_histograms9GalaxySetS_PiS0_S0_i_param_1[8],
	.param .u64 .ptr .align 1 _Z16build_histograms9GalaxySetS_PiS0_S0_i_param_2,
	.param .u64 .ptr .align 1 _Z16build_histograms9GalaxySetS_PiS0_S0_i_param_3,
	.param .u64 .ptr .align 1 _Z16build_histograms9GalaxySetS_PiS0_S0_i_param_4,
	.param .u32 _Z16build_histograms9GalaxySetS_PiS0_S0_i_param_5
)
{
	.local .align 4 .b8 	__local_depot0[28];
	.reg .b64 	%SP;
	.reg .b64 	%SPL;
	.reg .pred 	%p<133>;
	.reg .b32 	%r<664>;
	.reg .b32 	%f<439>;
	.reg .b64 	%rd<307>;
	.reg .b64 	%fd<46>;
	// demoted variable
	.shared .align 4 .b8 _ZZ16build_histograms9GalaxySetS_PiS0_S0_iE19shared_DD_histogram[2880];
	// demoted variable
	.shared .align 4 .b8 _ZZ16build_histograms9GalaxySetS_PiS0_S0_iE19shared_DR_histogram[2880];
	// demoted variable
	.shared .align 4 .b8 _ZZ16build_histograms9GalaxySetS_PiS0_S0_iE19shared_RR_histogram[2880];
	mov.u64 	%SPL, __local_depot0;
	ld.param.u64 	%rd73, [_Z16build_histograms9GalaxySetS_PiS0_S0_i_param_1];
	ld.param.u64 	%rd74, [_Z16build_histograms9GalaxySetS_PiS0_S0_i_param_0];
	ld.param.u64 	%rd70, [_Z16build_histograms9GalaxySetS_PiS0_S0_i_param_2];
	ld.param.u64 	%rd71, [_Z16build_histograms9GalaxySetS_PiS0_S0_i_param_3];
	ld.param.u32 	%r208, [_Z16build_histograms9GalaxySetS_PiS0_S0_i_param_5];
	add.u64 	%rd1, %SPL, 0;
	add.u64 	%rd2, %SPL, 0;
	add.u64 	%rd3, %SPL, 0;
	add.u64 	%rd4, %SPL, 0;
	add.u64 	%rd5, %SPL, 0;
	add.u64 	%rd6, %SPL, 0;
	add.u64 	%rd7, %SPL, 0;
	add.u64 	%rd8, %SPL, 0;
	add.u64 	%rd9, %SPL, 0;
	add.u64 	%rd10, %SPL, 0;
	add.u64 	%rd11, %SPL, 0;
	add.u64 	%rd12, %SPL, 0;
	add.u64 	%rd13, %SPL, 0;
	add.u64 	%rd14, %SPL, 0;
	add.u64 	%rd15, %SPL, 0;
	cvta.to.global.u64 	%rd16, %rd74;
	cvta.to.global.u64 	%rd17, %rd73;
	mov.u32 	%r1, %ctaid.x;
	mov.u32 	%r2, %ntid.x;
	mov.u32 	%r210, %tid.x;
	mad.lo.s32 	%r3, %r1, %r2, %r210;
	mov.b32 	%r600, 0;
	mov.u32 	%r212, _ZZ16build_histograms9GalaxySetS_PiS0_S0_iE19shared_DD_histogram;
$L__BB0_1:
	shl.b32 	%r211, %r600, 2;
	add.s32 	%r213, %r212, %r211;
	mov.b32 	%r214, 0;
	st.shared.u32 	[%r213], %r214;
	mov.u32 	%r215, _ZZ16build_histograms9GalaxySetS_PiS0_S0_iE19shared_DR_histogram;
	add.s32 	%r216, %r215, %r211;
	st.shared.u32 	[%r216], %r214;
	mov.u32 	%r217, _ZZ16build_histograms9GalaxySetS_PiS0_S0_iE19shared_RR_histogram;
	add.s32 	%r218, %r217, %r211;
	st.shared.u32 	[%r218], %r214;
	st.shared.u32 	[%r213+4], %r214;
	st.shared.u32 	[%r216+4], %r214;
	st.shared.u32 	[%r218+4], %r214;
	st.shared.u32 	[%r213+8], %r214;
	st.shared.u32 	[%r216+8], %r214;
	st.shared.u32 	[%r218+8], %r214;
	st.shared.u32 	[%r213+12], %r214;
	st.shared.u32 	[%r216+12], %r214;
	st.shared.u32 	[%r218+12], %r214;
	st.shared.u32 	[%r213+16], %r214;
	st.shared.u32 	[%r216+16], %r214;
	st.shared.u32 	[%r218+16], %r214;
	st.shared.u32 	[%r213+20], %r214;
	st.shared.u32 	[%r216+20], %r214;
	st.shared.u32 	[%r218+20], %r214;
	st.shared.u32 	[%r213+24], %r214;
	st.shared.u32 	[%r216+24], %r214;
	st.shared.u32 	[%r218+24], %r214;
	st.shared.u32 	[%r213+28], %r214;
	st.shared.u32 	[%r216+28], %r214;
	st.shared.u32 	[%r218+28], %r214;
	st.shared.u32 	[%r213+32], %r214;
	st.shared.u32 	[%r216+32], %r214;
	st.shared.u32 	[%r218+32], %r214;
	st.shared.u32 	[%r213+36], %r214;
	st.shared.u32 	[%r216+36], %r214;
	st.shared.u32 	[%r218+36], %r214;
	st.shared.u32 	[%r213+40], %r214;
	st.shared.u32 	[%r216+40], %r214;
	st.shared.u32 	[%r218+40], %r214;
	st.shared.u32 	[%r213+44], %r214;
	st.shared.u32 	[%r216+44], %r214;
	st.shared.u32 	[%r218+44], %r214;
	st.shared.u32 	[%r213+48], %r214;
	st.shared.u32 	[%r216+48], %r214;
	st.shared.u32 	[%r218+48], %r214;
	st.shared.u32 	[%r213+52], %r214;
	st.shared.u32 	[%r216+52], %r214;
	st.shared.u32 	[%r218+52], %r214;
	st.shared.u32 	[%r213+56], %r214;
	st.shared.u32 	[%r216+56], %r214;
	st.shared.u32 	[%r218+56], %r214;
	st.shared.u32 	[%r213+60], %r214;
	st.shared.u32 	[%r216+60], %r214;
	st.shared.u32 	[%r218+60], %r214;
	add.s32 	%r600, %r600, 16;
	setp.ne.s32 	%p2, %r600, 720;
	@%p2 bra 	$L__BB0_1;
	bar.sync 	0;
	setp.lt.s32 	%p3, %r208, 1;
	@%p3 bra 	$L__BB0_124;
	mov.u32 	%r220, %nctaid.x;
	mul.lo.s32 	%r6, %r2, %r220;
	mov.b32 	%r601, 0;
$L__BB0_4:
	setp.ge.s32 	%p4, %r3, %r208;
	@%p4 bra 	$L__BB0_123;
	mul.wide.u32 	%rd90, %r601, 8;
	add.s64 	%rd91, %rd16, %rd90;
	ld.global.f32 	%f77, [%rd91];
	ld.global.f32 	%f1, [%rd91+4];
	mul.f32 	%f78, %f77, 0f3F22F983;
	cvt.rni.s32.f32 	%r221, %f78;
	cvt.rn.f32.s32 	%f79, %r221;
	fma.rn.f32 	%f80, %f79, 0fBFC90FDA, %f77;
	fma.rn.f32 	%f81, %f79, 0fB3A22168, %f80;
	fma.rn.f32 	%f82, %f79, 0fA7C234C5, %f81;
	abs.f32 	%f83, %f77;
	setp.ltu.f32 	%p5, %f83, 0f47CE4780;
	setp.eq.f32 	%p6, %f83, 0f7F800000;
	mov.b32 	%r8, %f77;
	shr.u32 	%r222, %r8, 23;
	and.b32  	%r223, %r222, 224;
	add.s32 	%r224, %r223, -128;
	shl.b32 	%r225, %r8, 8;
	or.b32  	%r9, %r225, -2147483648;
	shr.u32 	%r226, %r224, 5;
	and.b32  	%r10, %r222, 31;
	mul.wide.u32 	%rd92, %r226, 4;
	sub.s64 	%rd18, %rd15, %rd92;
	sub.s32 	%r11, 32, %r10;
	mov.f32 	%f84, 0f00000000;
	mul.rn.f32 	%f85, %f77, %f84;
	sub.s64 	%rd19, %rd13, %rd92;
	or.pred  	%p1, %p5, %p6;
	selp.b32 	%r12, %r221, 0, %p5;
	selp.f32 	%f2, %f82, %f85, %p5;
	sub.s64 	%rd20, %rd10, %rd92;
	sub.s64 	%rd21, %rd8, %rd92;
	mov.u32 	%r602, %r3;
$L__BB0_6:
	mul.wide.s32 	%rd93, %r602, 8;
	add.s64 	%rd94, %rd17, %rd93;
	ld.global.f32 	%f3, [%rd94];
	ld.global.f32 	%f4, [%rd94+4];
	mov.u32 	%r606, %r12;
	mov.f32 	%f424, %f2;
	@%p1 bra 	$L__BB0_12;
	mov.b64 	%rd292, 0;
	mov.b32 	%r603, 0;
	mov.u64 	%rd290, __cudart_i2opi_f;
	mov.u64 	%rd291, %rd15;
$L__BB0_8:
	.pragma "nounroll";
	ld.global.nc.u32 	%r228, [%rd290];
	mad.wide.u32 	%rd97, %r228, %r9, %rd292;
	shr.u64 	%rd292, %rd97, 32;
	st.local.u32 	[%rd291], %rd97;
	add.s32 	%r603, %r603, 1;
	add.s64 	%rd291, %rd291, 4;
	add.s64 	%rd290, %rd290, 4;
	setp.ne.s32 	%p7, %r603, 6;
	@%p7 bra 	$L__BB0_8;
	setp.eq.s32 	%p8, %r10, 0;
	st.local.u32 	[%rd15+24], %rd292;
	ld.local.u32 	%r604, [%rd18+24];
	ld.local.u32 	%r605, [%rd18+20];
	@%p8 bra 	$L__BB0_11;
	shl.b32 	%r229, %r604, %r10;
	shr.u32 	%r230, %r605, %r11;
	add.s32 	%r604, %r230, %r229;
	shl.b32 	%r231, %r605, %r10;
	ld.local.u32 	%r232, [%rd18+16];
	shr.u32 	%r233, %r232, %r11;
	add.s32 	%r605, %r233, %r231;
$L__BB0_11:
	setp.lt.s32 	%p9, %r8, 0;
	shr.u32 	%r234, %r604, 30;
	shf.l.wrap.b32 	%r235, %r605, %r604, 2;
	shl.b32 	%r236, %r605, 2;
	shr.u32 	%r237, %r235, 31;
	add.s32 	%r238, %r237, %r234;
	neg.s32 	%r239, %r238;
	selp.b32 	%r606, %r239, %r238, %p9;
	xor.b32  	%r240, %r235, %r8;
	shr.s32 	%r241, %r235, 31;
	xor.b32  	%r242, %r241, %r235;
	xor.b32  	%r243, %r241, %r236;
	cvt.u64.u32 	%rd98, %r242;
	shl.b64 	%rd99, %rd98, 32;
	cvt.u64.u32 	%rd100, %r243;
	or.b64  	%rd101, %rd99, %rd100;
	cvt.rn.f64.s64 	%fd1, %rd101;
	mul.f64 	%fd2, %fd1, 0d3BF921FB54442D19;
	cvt.rn.f32.f64 	%f86, %fd2;
	neg.f32 	%f87, %f86;
	setp.lt.s32 	%p10, %r240, 0;
	selp.f32 	%f424, %f87, %f86, %p10;
$L__BB0_12:
	mul.rn.f32 	%f88, %f424, %f424;
	and.b32  	%r244, %r606, 1;
	setp.eq.b32 	%p11, %r244, 1;
	selp.f32 	%f89, 0f3F800000, %f424, %p11;
	fma.rn.f32 	%f90, %f88, %f89, 0f00000000;
	fma.rn.f32 	%f91, %f88, 0f37CBAC00, 0fBAB607ED;
	selp.f32 	%f92, %f91, 0fB94D4153, %p11;
	selp.f32 	%f93, 0f3D2AAABB, 0f3C0885E4, %p11;
	fma.rn.f32 	%f94, %f92, %f88, %f93;
	selp.f32 	%f95, 0fBEFFFFFF, 0fBE2AAAA8, %p11;
	fma.rn.f32 	%f96, %f94, %f88, %f95;
	fma.rn.f32 	%f97, %f96, %f90, %f89;
	and.b32  	%r245, %r606, 2;
	setp.eq.s32 	%p12, %r245, 0;
	mov.f32 	%f98, 0f00000000;
	sub.f32 	%f99, %f98, %f97;
	selp.f32 	%f7, %f97, %f99, %p12;
	mul.f32 	%f100, %f3, 0f3F22F983;
	cvt.rni.s32.f32 	%r658, %f100;
	cvt.rn.f32.s32 	%f101, %r658;
	fma.rn.f32 	%f102, %f101, 0fBFC90FDA, %f3;
	fma.rn.f32 	%f103, %f101, 0fB3A22168, %f102;
	fma.rn.f32 	%f437, %f101, 0fA7C234C5, %f103;
	abs.f32 	%f9, %f3;
	setp.ltu.f32 	%p13, %f9, 0f47CE4780;
	mov.u32 	%r610, %r658;
	mov.f32 	%f425, %f437;
	@%p13 bra 	$L__BB0_20;
	setp.neu.f32 	%p14, %f9, 0f7F800000;
	@%p14 bra 	$L__BB0_15;
	mov.f32 	%f106, 0f00000000;
	mul.rn.f32 	%f425, %f3, %f106;
	mov.b32 	%r610, 0;
	bra.uni 	$L__BB0_20;
$L__BB0_15:
	mov.b32 	%r25, %f3;
	shl.b32 	%r247, %r25, 8;
	or.b32  	%r26, %r247, -2147483648;
	mov.b64 	%rd293, 0;
	mov.b32 	%r607, 0;
$L__BB0_16:
	.pragma "nounroll";
	mul.wide.u32 	%rd103, %r607, 4;
	mov.u64 	%rd104, __cudart_i2opi_f;
	add.s64 	%rd105, %rd104, %rd103;
	ld.global.nc.u32 	%r248, [%rd105];
	mad.wide.u32 	%rd106, %r248, %r26, %rd293;
	shr.u64 	%rd293, %rd106, 32;
	add.s64 	%rd107, %rd14, %rd103;
	st.local.u32 	[%rd107], %rd106;
	add.s32 	%r607, %r607, 1;
	setp.ne.s32 	%p15, %r607, 6;
	@%p15 bra 	$L__BB0_16;
	shr.u32 	%r249, %r25, 23;
	st.local.u32 	[%rd14+24], %rd293;
	and.b32  	%r29, %r249, 31;
	and.b32  	%r250, %r249, 224;
	add.s32 	%r251, %r250, -128;
	shr.u32 	%r252, %r251, 5;
	mul.wide.u32 	%rd108, %r252, 4;
	sub.s64 	%rd30, %rd14, %rd108;
	ld.local.u32 	%r608, [%rd30+24];
	ld.local.u32 	%r609, [%rd30+20];
	setp.eq.s32 	%p16, %r29, 0;
	@%p16 bra 	$L__BB0_19;
	shf.l.wrap.b32 	%r608, %r609, %r608, %r29;
	ld.local.u32 	%r253, [%rd30+16];
	shf.l.wrap.b32 	%r609, %r253, %r609, %r29;
$L__BB0_19:
	shr.u32 	%r254, %r608, 30;
	shf.l.wrap.b32 	%r255, %r609, %r608, 2;
	shl.b32 	%r256, %r609, 2;
	shr.u32 	%r257, %r255, 31;
	add.s32 	%r258, %r257, %r254;
	neg.s32 	%r259, %r258;
	setp.lt.s32 	%p17, %r25, 0;
	selp.b32 	%r610, %r259, %r258, %p17;
	xor.b32  	%r260, %r255, %r25;
	shr.s32 	%r261, %r255, 31;
	xor.b32  	%r262, %r261, %r255;
	xor.b32  	%r263, %r261, %r256;
	cvt.u64.u32 	%rd109, %r262;
	shl.b64 	%rd110, %rd109, 32;
	cvt.u64.u32 	%rd111, %r263;
	or.b64  	%rd112, %rd110, %rd111;
	cvt.rn.f64.s64 	%fd3, %rd112;
	mul.f64 	%fd4, %fd3, 0d3BF921FB54442D19;
	cvt.rn.f32.f64 	%f104, %fd4;
	neg.f32 	%f105, %f104;
	setp.lt.s32 	%p18, %r260, 0;
	selp.f32 	%f425, %f105, %f104, %p18;
$L__BB0_20:
	mul.rn.f32 	%f107, %f425, %f425;
	and.b32  	%r265, %r610, 1;
	setp.eq.b32 	%p19, %r265, 1;
	selp.f32 	%f108, 0f3F800000, %f425, %p19;
	fma.rn.f32 	%f109, %f107, %f108, 0f00000000;
	fma.rn.f32 	%f110, %f107, 0f37CBAC00, 0fBAB607ED;
	selp.f32 	%f111, %f110, 0fB94D4153, %p19;
	selp.f32 	%f112, 0f3D2AAABB, 0f3C0885E4, %p19;
	fma.rn.f32 	%f113, %f111, %f107, %f112;
	selp.f32 	%f114, 0fBEFFFFFF, 0fBE2AAAA8, %p19;
	fma.rn.f32 	%f115, %f113, %f107, %f114;
	fma.rn.f32 	%f116, %f115, %f109, %f108;
	and.b32  	%r266, %r610, 2;
	setp.eq.s32 	%p20, %r266, 0;
	mov.f32 	%f117, 0f00000000;
	sub.f32 	%f118, %f117, %f116;
	selp.f32 	%f119, %f116, %f118, %p20;
	mul.f32 	%f13, %f7, %f119;
	mov.u32 	%r614, %r12;
	mov.f32 	%f426, %f2;
	@%p1 bra 	$L__BB0_26;
	mov.b64 	%rd294, 0;
	mov.b32 	%r611, 0;
$L__BB0_22:
	.pragma "nounroll";
	mul.wide.u32 	%rd114, %r611, 4;
	mov.u64 	%rd115, __cudart_i2opi_f;
	add.s64 	%rd116, %rd115, %rd114;
	ld.global.nc.u32 	%r268, [%rd116];
	mad.wide.u32 	%rd117, %r268, %r9, %rd294;
	shr.u64 	%rd294, %rd117, 32;
	add.s64 	%rd118, %rd13, %rd114;
	st.local.u32 	[%rd118], %rd117;
	add.s32 	%r611, %r611, 1;
	setp.ne.s32 	%p21, %r611, 6;
	@%p21 bra 	$L__BB0_22;
	setp.eq.s32 	%p22, %r10, 0;
	st.local.u32 	[%rd13+24], %rd294;
	ld.local.u32 	%r612, [%rd19+24];
	ld.local.u32 	%r613, [%rd19+20];
	@%p22 bra 	$L__BB0_25;
	shl.b32 	%r269, %r612, %r10;
	shr.u32 	%r270, %r613, %r11;
	add.s32 	%r612, %r270, %r269;
	shl.b32 	%r271, %r613, %r10;
	ld.local.u32 	%r272, [%rd19+16];
	shr.u32 	%r273, %r272, %r11;
	add.s32 	%r613, %r273, %r271;
$L__BB0_25:
	setp.lt.s32 	%p23, %r8, 0;
	shr.u32 	%r274, %r612, 30;
	shf.l.wrap.b32 	%r275, %r613, %r612, 2;
	shl.b32 	%r276, %r613, 2;
	shr.u32 	%r277, %r275, 31;
	add.s32 	%r278, %r277, %r274;
	neg.s32 	%r279, %r278;
	selp.b32 	%r614, %r279, %r278, %p23;
	xor.b32  	%r280, %r275, %r8;
	shr.s32 	%r281, %r275, 31;
	xor.b32  	%r282, %r281, %r275;
	xor.b32  	%r283, %r281, %r276;
	cvt.u64.u32 	%rd119, %r282;
	shl.b64 	%rd120, %rd119, 32;
	cvt.u64.u32 	%rd121, %r283;
	or.b64  	%rd122, %rd120, %rd121;
	cvt.rn.f64.s64 	%fd5, %rd122;
	mul.f64 	%fd6, %fd5, 0d3BF921FB54442D19;
	cvt.rn.f32.f64 	%f120, %fd6;
	neg.f32 	%f121, %f120;
	setp.lt.s32 	%p24, %r280, 0;
	selp.f32 	%f426, %f121, %f120, %p24;
$L__BB0_26:
	add.s32 	%r284, %r614, 1;
	mul.rn.f32 	%f122, %f426, %f426;
	and.b32  	%r285, %r614, 1;
	setp.eq.b32 	%p26, %r285, 1;
	selp.f32 	%f123, %f426, 0f3F800000, %p26;
	fma.rn.f32 	%f124, %f122, %f123, 0f00000000;
	fma.rn.f32 	%f125, %f122, 0f37CBAC00, 0fBAB607ED;
	selp.f32 	%f126, 0fB94D4153, %f125, %p26;
	selp.f32 	%f127, 0f3C0885E4, 0f3D2AAABB, %p26;
	fma.rn.f32 	%f128, %f126, %f122, %f127;
	selp.f32 	%f129, 0fBE2AAAA8, 0fBEFFFFFF, %p26;
	fma.rn.f32 	%f130, %f128, %f122, %f129;
	fma.rn.f32 	%f131, %f130, %f124, %f123;
	and.b32  	%r286, %r284, 2;
	setp.eq.s32 	%p27, %r286, 0;
	mov.f32 	%f132, 0f00000000;
	sub.f32 	%f133, %f132, %f131;
	selp.f32 	%f16, %f131, %f133, %p27;
	mov.u32 	%r618, %r658;
	mov.f32 	%f427, %f437;
	@%p13 bra 	$L__BB0_34;
	setp.neu.f32 	%p28, %f9, 0f7F800000;
	@%p28 bra 	$L__BB0_29;
	mov.f32 	%f136, 0f00000000;
	mul.rn.f32 	%f427, %f3, %f136;
	mov.b32 	%r618, 0;
	bra.uni 	$L__BB0_34;
$L__BB0_29:
	mov.b32 	%r48, %f3;
	shl.b32 	%r288, %r48, 8;
	or.b32  	%r49, %r288, -2147483648;
	mov.b64 	%rd295, 0;
	mov.b32 	%r615, 0;
$L__BB0_30:
	.pragma "nounroll";
	mul.wide.u32 	%rd124, %r615, 4;
	mov.u64 	%rd125, __cudart_i2opi_f;
	add.s64 	%rd126, %rd125, %rd124;
	ld.global.nc.u32 	%r289, [%rd126];
	mad.wide.u32 	%rd127, %r289, %r49, %rd295;
	shr.u64 	%rd295, %rd127, 32;
	add.s64 	%rd128, %rd12, %rd124;
	st.local.u32 	[%rd128], %rd127;
	add.s32 	%r615, %r615, 1;
	setp.ne.s32 	%p29, %r615, 6;
	@%p29 bra 	$L__BB0_30;
	shr.u32 	%r290, %r48, 23;
	st.local.u32 	[%rd12+24], %rd295;
	and.b32  	%r52, %r290, 31;
	and.b32  	%r291, %r290, 224;
	add.s32 	%r292, %r291, -128;
	shr.u32 	%r293, %r292, 5;
	mul.wide.u32 	%rd129, %r293, 4;
	sub.s64 	%rd35, %rd12, %rd129;
	ld.local.u32 	%r616, [%rd35+24];
	ld.local.u32 	%r617, [%rd35+20];
	setp.eq.s32 	%p30, %r52, 0;
	@%p30 bra 	$L__BB0_33;
	shf.l.wrap.b32 	%r616, %r617, %r616, %r52;
	ld.local.u32 	%r294, [%rd35+16];
	shf.l.wrap.b32 	%r617, %r294, %r617, %r52;
$L__BB0_33:
	shr.u32 	%r295, %r616, 30;
	shf.l.wrap.b32 	%r296, %r617, %r616, 2;
	shl.b32 	%r297, %r617, 2;
	shr.u32 	%r298, %r296, 31;
	add.s32 	%r299, %r298, %r295;
	neg.s32 	%r300, %r299;
	setp.lt.s32 	%p31, %r48, 0;
	selp.b32 	%r618, %r300, %r299, %p31;
	xor.b32  	%r301, %r296, %r48;
	shr.s32 	%r302, %r296, 31;
	xor.b32  	%r303, %r302, %r296;
	xor.b32  	%r304, %r302, %r297;
	cvt.u64.u32 	%rd130, %r303;
	shl.b64 	%rd131, %rd130, 32;
	cvt.u64.u32 	%rd132, %r304;
	or.b64  	%rd133, %rd131, %rd132;
	cvt.rn.f64.s64 	%fd7, %rd133;
	mul.f64 	%fd8, %fd7, 0d3BF921FB54442D19;
	cvt.rn.f32.f64 	%f134, %fd8;
	neg.f32 	%f135, %f134;
	setp.lt.s32 	%p32, %r301, 0;
	selp.f32 	%f427, %f135, %f134, %p32;
$L__BB0_34:
	add.s32 	%r306, %r618, 1;
	mul.rn.f32 	%f137, %f427, %f427;
	and.b32  	%r307, %r618, 1;
	setp.eq.b32 	%p33, %r307, 1;
	selp.f32 	%f138, %f427, 0f3F800000, %p33;
	fma.rn.f32 	%f139, %f137, %f138, 0f00000000;
	fma.rn.f32 	%f140, %f137, 0f37CBAC00, 0fBAB607ED;
	selp.f32 	%f141, 0fB94D4153, %f140, %p33;
	selp.f32 	%f142, 0f3C0885E4, 0f3D2AAABB, %p33;
	fma.rn.f32 	%f143, %f141, %f137, %f142;
	selp.f32 	%f144, 0fBE2AAAA8, 0fBEFFFFFF, %p33;
	fma.rn.f32 	%f145, %f143, %f137, %f144;
	fma.rn.f32 	%f146, %f145, %f139, %f138;
	and.b32  	%r308, %r306, 2;
	setp.eq.s32 	%p34, %r308, 0;
	mov.f32 	%f147, 0f00000000;
	sub.f32 	%f148, %f147, %f146;
	selp.f32 	%f149, %f146, %f148, %p34;
	mul.f32 	%f20, %f16, %f149;
	sub.f32 	%f21, %f1, %f4;
	mul.f32 	%f150, %f21, 0f3F22F983;
	cvt.rni.s32.f32 	%r622, %f150;
	cvt.rn.f32.s32 	%f151, %r622;
	fma.rn.f32 	%f152, %f151, 0fBFC90FDA, %f21;
	fma.rn.f32 	%f153, %f151, 0fB3A22168, %f152;
	fma.rn.f32 	%f428, %f151, 0fA7C234C5, %f153;
	abs.f32 	%f23, %f21;
	setp.ltu.f32 	%p35, %f23, 0f47CE4780;
	@%p35 bra 	$L__BB0_42;
	setp.neu.f32 	%p36, %f23, 0f7F800000;
	@%p36 bra 	$L__BB0_37;
	mov.f32 	%f156, 0f00000000;
	mul.rn.f32 	%f428, %f21, %f156;
	mov.b32 	%r622, 0;
	bra.uni 	$L__BB0_42;
$L__BB0_37:
	mov.b32 	%r62, %f21;
	shl.b32 	%r310, %r62, 8;
	or.b32  	%r63, %r310, -2147483648;
	mov.b64 	%rd296, 0;
	mov.b32 	%r619, 0;
$L__BB0_38:
	.pragma "nounroll";
	mul.wide.u32 	%rd135, %r619, 4;
	mov.u64 	%rd136, __cudart_i2opi_f;
	add.s64 	%rd137, %rd136, %rd135;
	ld.global.nc.u32 	%r311, [%rd137];
	mad.wide.u32 	%rd138, %r311, %r63, %rd296;
	shr.u64 	%rd296, %rd138, 32;
	add.s64 	%rd139, %rd11, %rd135;
	st.local.u32 	[%rd139], %rd138;
	add.s32 	%r619, %r619, 1;
	setp.ne.s32 	%p37, %r619, 6;
	@%p37 bra 	$L__BB0_38;
	shr.u32 	%r312, %r62, 23;
	st.local.u32 	[%rd11+24], %rd296;
	and.b32  	%r66, %r312, 31;
	and.b32  	%r313, %r312, 224;
	add.s32 	%r314, %r313, -128;
	shr.u32 	%r315, %r314, 5;
	mul.wide.u32 	%rd140, %r315, 4;
	sub.s64 	%rd38, %rd11, %rd140;
	ld.local.u32 	%r620, [%rd38+24];
	ld.local.u32 	%r621, [%rd38+20];
	setp.eq.s32 	%p38, %r66, 0;
	@%p38 bra 	$L__BB0_41;
	shf.l.wrap.b32 	%r620, %r621, %r620, %r66;
	ld.local.u32 	%r316, [%rd38+16];
	shf.l.wrap.b32 	%r621, %r316, %r621, %r66;
$L__BB0_41:
	shr.u32 	%r317, %r620, 30;
	shf.l.wrap.b32 	%r318, %r621, %r620, 2;
	shl.b32 	%r319, %r621, 2;
	shr.u32 	%r320, %r318, 31;
	add.s32 	%r321, %r320, %r317;
	neg.s32 	%r322, %r321;
	setp.lt.s32 	%p39, %r62, 0;
	selp.b32 	%r622, %r322, %r321, %p39;
	xor.b32  	%r323, %r318, %r62;
	shr.s32 	%r324, %r318, 31;
	xor.b32  	%r325, %r324, %r318;
	xor.b32  	%r326, %r324, %r319;
	cvt.u64.u32 	%rd141, %r325;
	shl.b64 	%rd142, %rd141, 32;
	cvt.u64.u32 	%rd143, %r326;
	or.b64  	%rd144, %rd142, %rd143;
	cvt.rn.f64.s64 	%fd9, %rd144;
	mul.f64 	%fd10, %fd9, 0d3BF921FB54442D19;
	cvt.rn.f32.f64 	%f154, %fd10;
	neg.f32 	%f155, %f154;
	setp.lt.s32 	%p40, %r323, 0;
	selp.f32 	%f428, %f155, %f154, %p40;
$L__BB0_42:
	add.s32 	%r328, %r622, 1;
	mul.rn.f32 	%f157, %f428, %f428;
	and.b32  	%r329, %r622, 1;
	setp.eq.b32 	%p41, %r329, 1;
	selp.f32 	%f158, %f428, 0f3F800000, %p41;
	fma.rn.f32 	%f159, %f157, %f158, 0f00000000;
	fma.rn.f32 	%f160, %f157, 0f37CBAC00, 0fBAB607ED;
	selp.f32 	%f161, 0fB94D4153, %f160, %p41;
	selp.f32 	%f162, 0f3C0885E4, 0f3D2AAABB, %p41;
	fma.rn.f32 	%f163, %f161, %f157, %f162;
	selp.f32 	%f164, 0fBE2AAAA8, 0fBEFFFFFF, %p41;
	fma.rn.f32 	%f165, %f163, %f157, %f164;
	fma.rn.f32 	%f166, %f165, %f159, %f158;
	and.b32  	%r330, %r328, 2;
	setp.eq.s32 	%p42, %r330, 0;
	mov.f32 	%f167, 0f00000000;
	sub.f32 	%f168, %f167, %f166;
	selp.f32 	%f169, %f166, %f168, %p42;
	fma.rn.f32 	%f170, %f20, %f169, %f13;
	max.f32 	%f171, %f170, 0fBF800000;
	min.f32 	%f172, %f171, 0f3F800000;
	abs.f32 	%f173, %f172;
	fma.rn.f32 	%f174, %f173, 0fBF000000, 0f3F000000;
	rsqrt.approx.ftz.f32 	%f175, %f174;
	mul.f32 	%f176, %f175, %f174;
	mul.f32 	%f177, %f175, 0fBF000000;
	fma.rn.f32 	%f178, %f176, %f177, 0f3F000000;
	fma.rn.f32 	%f179, %f176, %f178, %f176;
	setp.eq.f32 	%p43, %f173, 0f3F800000;
	selp.f32 	%f180, 0f00000000, %f179, %p43;
	setp.gt.f32 	%p44, %f173, 0f3F0F5C29;
	selp.f32 	%f181, %f180, %f173, %p44;
	copysign.f32 	%f182, %f172, %f181;
	mul.f32 	%f183, %f182, %f182;
	fma.rn.f32 	%f184, %f183, 0f3D10ECEF, 0f3C8B1ABB;
	fma.rn.f32 	%f185, %f184, %f183, 0f3CFC028C;
	fma.rn.f32 	%f186, %f185, %f183, 0f3D372139;
	fma.rn.f32 	%f187, %f186, %f183, 0f3D9993DB;
	fma.rn.f32 	%f188, %f187, %f183, 0f3E2AAAC6;
	mul.f32 	%f189, %f183, %f188;
	fma.rn.f32 	%f190, %f189, %f182, %f182;
	neg.f32 	%f191, %f190;
	selp.f32 	%f192, %f190, %f191, %p44;
	fma.rn.f32 	%f193, 0f3F6EE581, 0f3FD774EB, %f192;
	setp.gt.f32 	%p45, %f172, 0f3F0F5C29;
	selp.f32 	%f194, %f190, %f193, %p45;
	add.f32 	%f195, %f194, %f194;
	selp.f32 	%f196, %f195, %f194, %p44;
	cvt.f64.f32 	%fd11, %f196;
	mul.f64 	%fd12, %fd11, 0d404CA5DC1A63C1F8;
	cvt.rn.f32.f64 	%f197, %fd12;
	cvt.f64.f32 	%fd13, %f197;
	mul.f64 	%fd14, %fd13, 0d4010000000000000;
	cvt.rmi.f64.f64 	%fd15, %fd14;
	cvt.rzi.s32.f64 	%r331, %fd15;
	shl.b32 	%r332, %r331, 2;
	mov.u32 	%r333, _ZZ16build_histograms9GalaxySetS_PiS0_S0_iE19shared_DR_histogram;
	add.s32 	%r334, %r333, %r332;
	atom.shared.add.u32 	%r335, [%r334], 1;
	setp.ne.s32 	%p46, %r602, %r601;
	@%p46 bra 	$L__BB0_44;
	atom.shared.add.u32 	%r558, [_ZZ16build_histograms9GalaxySetS_PiS0_S0_iE19shared_DD_histogram], 1;
	atom.shared.add.u32 	%r559, [_ZZ16build_histograms9GalaxySetS_PiS0_S0_iE19shared_RR_histogram], 1;
	bra.uni 	$L__BB0_122;
$L__BB0_44:
	setp.le.s32 	%p47, %r602, %r601;
	@%p47 bra 	$L__BB0_122;
	mul.wide.s32 	%rd145, %r602, 8;
	add.s64 	%rd146, %rd16, %rd145;
	ld.global.f32 	%f27, [%rd146];
	ld.global.f32 	%f28, [%rd146+4];
	mov.u32 	%r626, %r12;
	mov.f32 	%f429, %f2;
	@%p1 bra 	$L__BB0_51;
	mov.b64 	%rd297, 0;
	mov.b32 	%r623, 0;
$L__BB0_47:
	.pragma "nounroll";
	mul.wide.u32 	%rd148, %r623, 4;
	mov.u64 	%rd149, __cudart_i2opi_f;
	add.s64 	%rd150, %rd149, %rd148;
	ld.global.nc.u32 	%r337, [%rd150];
	mad.wide.u32 	%rd151, %r337, %r9, %rd297;
	shr.u64 	%rd297, %rd151, 32;
	add.s64 	%rd152, %rd10, %rd148;
	st.local.u32 	[%rd152], %rd151;
	add.s32 	%r623, %r623, 1;
	setp.ne.s32 	%p48, %r623, 6;
	@%p48 bra 	$L__BB0_47;
	setp.eq.s32 	%p49, %r10, 0;
	st.local.u32 	[%rd10+24], %rd297;
	ld.local.u32 	%r624, [%rd20+24];
	ld.local.u32 	%r625, [%rd20+20];
	@%p49 bra 	$L__BB0_50;
	shl.b32 	%r338, %r624, %r10;
	shr.u32 	%r339, %r625, %r11;
	add.s32 	%r624, %r339, %r338;
	shl.b32 	%r340, %r625, %r10;
	ld.local.u32 	%r341, [%rd20+16];
	shr.u32 	%r342, %r341, %r11;
	add.s32 	%r625, %r342, %r340;
$L__BB0_50:
	setp.lt.s32 	%p50, %r8, 0;
	shr.u32 	%r343, %r624, 30;
	shf.l.wrap.b32 	%r344, %r625, %r624, 2;
	shl.b32 	%r345, %r625, 2;
	shr.u32 	%r346, %r344, 31;
	add.s32 	%r347, %r346, %r343;
	neg.s32 	%r348, %r347;
	selp.b32 	%r626, %r348, %r347, %p50;
	xor.b32  	%r349, %r344, %r8;
	shr.s32 	%r350, %r344, 31;
	xor.b32  	%r351, %r350, %r344;
	xor.b32  	%r352, %r350, %r345;
	cvt.u64.u32 	%rd153, %r351;
	shl.b64 	%rd154, %rd153, 32;
	cvt.u64.u32 	%rd155, %r352;
	or.b64  	%rd156, %rd154, %rd155;
	cvt.rn.f64.s64 	%fd16, %rd156;
	mul.f64 	%fd17, %fd16, 0d3BF921FB54442D19;
	cvt.rn.f32.f64 	%f198, %fd17;
	neg.f32 	%f199, %f198;
	setp.lt.s32 	%p51, %r349, 0;
	selp.f32 	%f429, %f199, %f198, %p51;
$L__BB0_51:
	mul.rn.f32 	%f200, %f429, %f429;
	and.b32  	%r353, %r626, 1;
	setp.eq.b32 	%p52, %r353, 1;
	selp.f32 	%f201, 0f3F800000, %f429, %p52;
	fma.rn.f32 	%f202, %f200, %f201, 0f00000000;
	fma.rn.f32 	%f203, %f200, 0f37CBAC00, 0fBAB607ED;
	selp.f32 	%f204, %f203, 0fB94D4153, %p52;
	selp.f32 	%f205, 0f3D2AAABB, 0f3C0885E4, %p52;
	fma.rn.f32 	%f206, %f204, %f200, %f205;
	selp.f32 	%f207, 0fBEFFFFFF, 0fBE2AAAA8, %p52;
	fma.rn.f32 	%f208, %f206, %f200, %f207;
	fma.rn.f32 	%f209, %f208, %f202, %f201;
	and.b32  	%r354, %r626, 2;
	setp.eq.s32 	%p53, %r354, 0;
	mov.f32 	%f210, 0f00000000;
	sub.f32 	%f211, %f210, %f209;
	selp.f32 	%f31, %f209, %f211, %p53;
	mul.f32 	%f212, %f27, 0f3F22F983;
	cvt.rni.s32.f32 	%r638, %f212;
	cvt.rn.f32.s32 	%f213, %r638;
	fma.rn.f32 	%f214, %f213, 0fBFC90FDA, %f27;
	fma.rn.f32 	%f215, %f213, 0fB3A22168, %f214;
	fma.rn.f32 	%f432, %f213, 0fA7C234C5, %f215;
	abs.f32 	%f33, %f27;
	setp.ltu.f32 	%p54, %f33, 0f47CE4780;
	mov.u32 	%r630, %r638;
	mov.f32 	%f430, %f432;
	@%p54 bra 	$L__BB0_59;
	setp.neu.f32 	%p55, %f33, 0f7F800000;
	@%p55 bra 	$L__BB0_54;
	mov.f32 	%f218, 0f00000000;
	mul.rn.f32 	%f430, %f27, %f218;
	mov.b32 	%r630, 0;
	bra.uni 	$L__BB0_59;
$L__BB0_54:
	mov.b32 	%r86, %f27;
	shl.b32 	%r356, %r86, 8;
	or.b32  	%r87, %r356, -2147483648;
	mov.b64 	%rd298, 0;
	mov.b32 	%r627, 0;
$L__BB0_55:
	.pragma "nounroll";
	mul.wide.u32 	%rd158, %r627, 4;
	mov.u64 	%rd159, __cudart_i2opi_f;
	add.s64 	%rd160, %rd159, %rd158;
	ld.global.nc.u32 	%r357, [%rd160];
	mad.wide.u32 	%rd161, %r357, %r87, %rd298;
	shr.u64 	%rd298, %rd161, 32;
	add.s64 	%rd162, %rd9, %rd158;
	st.local.u32 	[%rd162], %rd161;
	add.s32 	%r627, %r627, 1;
	setp.ne.s32 	%p56, %r627, 6;
	@%p56 bra 	$L__BB0_55;
	shr.u32 	%r358, %r86, 23;
	st.local.u32 	[%rd9+24], %rd298;
	and.b32  	%r90, %r358, 31;
	and.b32  	%r359, %r358, 224;
	add.s32 	%r360, %r359, -128;
	shr.u32 	%r361, %r360, 5;
	mul.wide.u32 	%rd163, %r361, 4;
	sub.s64 	%rd43, %rd9, %rd163;
	ld.local.u32 	%r628, [%rd43+24];
	ld.local.u32 	%r629, [%rd43+20];
	setp.eq.s32 	%p57, %r90, 0;
	@%p57 bra 	$L__BB0_58;
	shf.l.wrap.b32 	%r628, %r629, %r628, %r90;
	ld.local.u32 	%r362, [%rd43+16];
	shf.l.wrap.b32 	%r629, %r362, %r629, %r90;
$L__BB0_58:
	shr.u32 	%r363, %r628, 30;
	shf.l.wrap.b32 	%r364, %r629, %r628, 2;
	shl.b32 	%r365, %r629, 2;
	shr.u32 	%r366, %r364, 31;
	add.s32 	%r367, %r366, %r363;
	neg.s32 	%r368, %r367;
	setp.lt.s32 	%p58, %r86, 0;
	selp.b32 	%r630, %r368, %r367, %p58;
	xor.b32  	%r369, %r364, %r86;
	shr.s32 	%r370, %r364, 31;
	xor.b32  	%r371, %r370, %r364;
	xor.b32  	%r372, %r370, %r365;
	cvt.u64.u32 	%rd164, %r371;
	shl.b64 	%rd165, %rd164, 32;
	cvt.u64.u32 	%rd166, %r372;
	or.b64  	%rd167, %rd165, %rd166;
	cvt.rn.f64.s64 	%fd18, %rd167;
	mul.f64 	%fd19, %fd18, 0d3BF921FB54442D19;
	cvt.rn.f32.f64 	%f216, %fd19;
	neg.f32 	%f217, %f216;
	setp.lt.s32 	%p59, %r369, 0;
	selp.f32 	%f430, %f217, %f216, %p59;
$L__BB0_59:
	mul.rn.f32 	%f219, %f430, %f430;
	and.b32  	%r374, %r630, 1;
	setp.eq.b32 	%p60, %r374, 1;
	selp.f32 	%f220, 0f3F800000, %f430, %p60;
	fma.rn.f32 	%f221, %f219, %f220, 0f00000000;
	fma.rn.f32 	%f222, %f219, 0f37CBAC00, 0fBAB607ED;
	selp.f32 	%f223, %f222, 0fB94D4153, %p60;
	selp.f32 	%f224, 0f3D2AAABB, 0f3C0885E4, %p60;
	fma.rn.f32 	%f225, %f223, %f219, %f224;
	selp.f32 	%f226, 0fBEFFFFFF, 0fBE2AAAA8, %p60;
	fma.rn.f32 	%f227, %f225, %f219, %f226;
	fma.rn.f32 	%f228, %f227, %f221, %f220;
	and.b32  	%r375, %r630, 2;
	setp.eq.s32 	%p61, %r375, 0;
	mov.f32 	%f229, 0f00000000;
	sub.f32 	%f230, %f229, %f228;
	selp.f32 	%f231, %f228, %f230, %p61;
	mul.f32 	%f37, %f31, %f231;
	mov.u32 	%r634, %r12;
	mov.f32 	%f431, %f2;
	@%p1 bra 	$L__BB0_65;
	mov.b64 	%rd299, 0;
	mov.b32 	%r631, 0;
$L__BB0_61:
	.pragma "nounroll";
	mul.wide.u32 	%rd169, %r631, 4;
	mov.u64 	%rd170, __cudart_i2opi_f;
	add.s64 	%rd171, %rd170, %rd169;
	ld.global.nc.u32 	%r377, [%rd171];
	mad.wide.u32 	%rd172, %r377, %r9, %rd299;
	shr.u64 	%rd299, %rd172, 32;
	add.s64 	%rd173, %rd8, %rd169;
	st.local.u32 	[%rd173], %rd172;
	add.s32 	%r631, %r631, 1;
	setp.ne.s32 	%p62, %r631, 6;
	@%p62 bra 	$L__BB0_61;
	setp.eq.s32 	%p63, %r10, 0;
	st.local.u32 	[%rd8+24], %rd299;
	ld.local.u32 	%r632, [%rd21+24];
	ld.local.u32 	%r633, [%rd21+20];
	@%p63 bra 	$L__BB0_64;
	shl.b32 	%r378, %r632, %r10;
	shr.u32 	%r379, %r633, %r11;
	add.s32 	%r632, %r379, %r378;
	shl.b32 	%r380, %r633, %r10;
	ld.local.u32 	%r381, [%rd21+16];
	shr.u32 	%r382, %r381, %r11;
	add.s32 	%r633, %r382, %r380;
$L__BB0_64:
	setp.lt.s32 	%p64, %r8, 0;
	shr.u32 	%r383, %r632, 30;
	shf.l.wrap.b32 	%r384, %r633, %r632, 2;
	shl.b32 	%r385, %r633, 2;
	shr.u32 	%r386, %r384, 31;
	add.s32 	%r387, %r386, %r383;
	neg.s32 	%r388, %r387;
	selp.b32 	%r634, %r388, %r387, %p64;
	xor.b32  	%r389, %r384, %r8;
	shr.s32 	%r390, %r384, 31;
	xor.b32  	%r391, %r390, %r384;
	xor.b32  	%r392, %r390, %r385;
	cvt.u64.u32 	%rd174, %r391;
	shl.b64 	%rd175, %rd174, 32;
	cvt.u64.u32 	%rd176, %r392;
	or.b64  	%rd177, %rd175, %rd176;
	cvt.rn.f64.s64 	%fd20, %rd177;
	mul.f64 	%fd21, %fd20, 0d3BF921FB54442D19;
	cvt.rn.f32.f64 	%f232, %fd21;
	neg.f32 	%f233, %f232;
	setp.lt.s32 	%p65, %r389, 0;
	selp.f32 	%f431, %f233, %f232, %p65;
$L__BB0_65:
	add.s32 	%r393, %r634, 1;
	mul.rn.f32 	%f234, %f431, %f431;
	and.b32  	%r394, %r634, 1;
	setp.eq.b32 	%p67, %r394, 1;
	selp.f32 	%f235, %f431, 0f3F800000, %p67;
	fma.rn.f32 	%f236, %f234, %f235, 0f00000000;
	fma.rn.f32 	%f237, %f234, 0f37CBAC00, 0fBAB607ED;
	selp.f32 	%f238, 0fB94D4153, %f237, %p67;
	selp.f32 	%f239, 0f3C0885E4, 0f3D2AAABB, %p67;
	fma.rn.f32 	%f240, %f238, %f234, %f239;
	selp.f32 	%f241, 0fBE2AAAA8, 0fBEFFFFFF, %p67;
	fma.rn.f32 	%f242, %f240, %f234, %f241;
	fma.rn.f32 	%f243, %f242, %f236, %f235;
	and.b32  	%r395, %r393, 2;
	setp.eq.s32 	%p68, %r395, 0;
	mov.f32 	%f244, 0f00000000;
	sub.f32 	%f245, %f244, %f243;
	selp.f32 	%f40, %f243, %f245, %p68;
	@%p54 bra 	$L__BB0_73;
	setp.neu.f32 	%p69, %f33, 0f7F800000;
	@%p69 bra 	$L__BB0_68;
	mov.f32 	%f248, 0f00000000;
	mul.rn.f32 	%f432, %f27, %f248;
	mov.b32 	%r638, 0;
	bra.uni 	$L__BB0_73;
$L__BB0_68:
	mov.b32 	%r109, %f27;
	shl.b32 	%r397, %r109, 8;
	or.b32  	%r110, %r397, -2147483648;
	mov.b64 	%rd300, 0;
	mov.b32 	%r635, 0;
$L__BB0_69:
	.pragma "nounroll";
	mul.wide.u32 	%rd179, %r635, 4;
	mov.u64 	%rd180, __cudart_i2opi_f;
	add.s64 	%rd181, %rd180, %rd179;
	ld.global.nc.u32 	%r398, [%rd181];
	mad.wide.u32 	%rd182, %r398, %r110, %rd300;
	shr.u64 	%rd300, %rd182, 32;
	add.s64 	%rd183, %rd7, %rd179;
	st.local.u32 	[%rd183], %rd182;
	add.s32 	%r635, %r635, 1;
	setp.ne.s32 	%p70, %r635, 6;
	@%p70 bra 	$L__BB0_69;
	shr.u32 	%r399, %r109, 23;
	st.local.u32 	[%rd7+24], %rd300;
	and.b32  	%r113, %r399, 31;
	and.b32  	%r400, %r399, 224;
	add.s32 	%r401, %r400, -128;
	shr.u32 	%r402, %r401, 5;
	mul.wide.u32 	%rd184, %r402, 4;
	sub.s64 	%rd48, %rd7, %rd184;
	ld.local.u32 	%r636, [%rd48+24];
	ld.local.u32 	%r637, [%rd48+20];
	setp.eq.s32 	%p71, %r113, 0;
	@%p71 bra 	$L__BB0_72;
	shf.l.wrap.b32 	%r636, %r637, %r636, %r113;
	ld.local.u32 	%r403, [%rd48+16];
	shf.l.wrap.b32 	%r637, %r403, %r637, %r113;
$L__BB0_72:
	shr.u32 	%r404, %r636, 30;
	shf.l.wrap.b32 	%r405, %r637, %r636, 2;
	shl.b32 	%r406, %r637, 2;
	shr.u32 	%r407, %r405, 31;
	add.s32 	%r408, %r407, %r404;
	neg.s32 	%r409, %r408;
	setp.lt.s32 	%p72, %r109, 0;
	selp.b32 	%r638, %r409, %r408, %p72;
	xor.b32  	%r410, %r405, %r109;
	shr.s32 	%r411, %r405, 31;
	xor.b32  	%r412, %r411, %r405;
	xor.b32  	%r413, %r411, %r406;
	cvt.u64.u32 	%rd185, %r412;
	shl.b64 	%rd186, %rd185, 32;
	cvt.u64.u32 	%rd187, %r413;
	or.b64  	%rd188, %rd186, %rd187;
	cvt.rn.f64.s64 	%fd22, %rd188;
	mul.f64 	%fd23, %fd22, 0d3BF921FB54442D19;
	cvt.rn.f32.f64 	%f246, %fd23;
	neg.f32 	%f247, %f246;
	setp.lt.s32 	%p73, %r410, 0;
	selp.f32 	%f432, %f247, %f246, %p73;
$L__BB0_73:
	add.s32 	%r415, %r638, 1;
	mul.rn.f32 	%f249, %f432, %f432;
	and.b32  	%r416, %r638, 1;
	setp.eq.b32 	%p74, %r416, 1;
	selp.f32 	%f250, %f432, 0f3F800000, %p74;
	fma.rn.f32 	%f251, %f249, %f250, 0f00000000;
	fma.rn.f32 	%f252, %f249, 0f37CBAC00, 0fBAB607ED;
	selp.f32 	%f253, 0fB94D4153, %f252, %p74;
	selp.f32 	%f254, 0f3C0885E4, 0f3D2AAABB, %p74;
	fma.rn.f32 	%f255, %f253, %f249, %f254;
	selp.f32 	%f256, 0fBE2AAAA8, 0fBEFFFFFF, %p74;
	fma.rn.f32 	%f257, %f255, %f249, %f256;
	fma.rn.f32 	%f258, %f257, %f251, %f250;
	and.b32  	%r417, %r415, 2;
	setp.eq.s32 	%p75, %r417, 0;
	mov.f32 	%f259, 0f00000000;
	sub.f32 	%f260, %f259, %f258;
	selp.f32 	%f261, %f258, %f260, %p75;
	mul.f32 	%f44, %f40, %f261;
	sub.f32 	%f45, %f1, %f28;
	mul.f32 	%f262, %f45, 0f3F22F983;
	cvt.rni.s32.f32 	%r642, %f262;
	cvt.rn.f32.s32 	%f263, %r642;
	fma.rn.f32 	%f264, %f263, 0fBFC90FDA, %f45;
	fma.rn.f32 	%f265, %f263, 0fB3A22168, %f264;
	fma.rn.f32 	%f433, %f263, 0fA7C234C5, %f265;
	abs.f32 	%f47, %f45;
	setp.ltu.f32 	%p76, %f47, 0f47CE4780;
	@%p76 bra 	$L__BB0_81;
	setp.neu.f32 	%p77, %f47, 0f7F800000;
	@%p77 bra 	$L__BB0_76;
	mov.f32 	%f268, 0f00000000;
	mul.rn.f32 	%f433, %f45, %f268;
	mov.b32 	%r642, 0;
	bra.uni 	$L__BB0_81;
$L__BB0_76:
	mov.b32 	%r123, %f45;
	shl.b32 	%r419, %r123, 8;
	or.b32  	%r124, %r419, -2147483648;
	mov.b64 	%rd301, 0;
	mov.b32 	%r639, 0;
$L__BB0_77:
	.pragma "nounroll";
	mul.wide.u32 	%rd190, %r639, 4;
	mov.u64 	%rd191, __cudart_i2opi_f;
	add.s64 	%rd192, %rd191, %rd190;
	ld.global.nc.u32 	%r420, [%rd192];
	mad.wide.u32 	%rd193, %r420, %r124, %rd301;
	shr.u64 	%rd301, %rd193, 32;
	add.s64 	%rd194, %rd6, %rd190;
	st.local.u32 	[%rd194], %rd193;
	add.s32 	%r639, %r639, 1;
	setp.ne.s32 	%p78, %r639, 6;
	@%p78 bra 	$L__BB0_77;
	shr.u32 	%r421, %r123, 23;
	st.local.u32 	[%rd6+24], %rd301;
	and.b32  	%r127, %r421, 31;
	and.b32  	%r422, %r421, 224;
	add.s32 	%r423, %r422, -128;
	shr.u32 	%r424, %r423, 5;
	mul.wide.u32 	%rd195, %r424, 4;
	sub.s64 	%rd51, %rd6, %rd195;
	ld.local.u32 	%r640, [%rd51+24];
	ld.local.u32 	%r641, [%rd51+20];
	setp.eq.s32 	%p79, %r127, 0;
	@%p79 bra 	$L__BB0_80;
	shf.l.wrap.b32 	%r640, %r641, %r640, %r127;
	ld.local.u32 	%r425, [%rd51+16];
	shf.l.wrap.b32 	%r641, %r425, %r641, %r127;
$L__BB0_80:
	shr.u32 	%r426, %r640, 30;
	shf.l.wrap.b32 	%r427, %r641, %r640, 2;
	shl.b32 	%r428, %r641, 2;
	shr.u32 	%r429, %r427, 31;
	add.s32 	%r430, %r429, %r426;
	neg.s32 	%r431, %r430;
	setp.lt.s32 	%p80, %r123, 0;
	selp.b32 	%r642, %r431, %r430, %p80;
	xor.b32  	%r432, %r427, %r123;
	shr.s32 	%r433, %r427, 31;
	xor.b32  	%r434, %r433, %r427;
	xor.b32  	%r435, %r433, %r428;
	cvt.u64.u32 	%rd196, %r434;
	shl.b64 	%rd197, %rd196, 32;
	cvt.u64.u32 	%rd198, %r435;
	or.b64  	%rd199, %rd197, %rd198;
	cvt.rn.f64.s64 	%fd24, %rd199;
	mul.f64 	%fd25, %fd24, 0d3BF921FB54442D19;
	cvt.rn.f32.f64 	%f266, %fd25;
	neg.f32 	%f267, %f266;
	setp.lt.s32 	%p81, %r432, 0;
	selp.f32 	%f433, %f267, %f266, %p81;
$L__BB0_81:
	add.s32 	%r437, %r642, 1;
	mul.rn.f32 	%f269, %f433, %f433;
	and.b32  	%r438, %r642, 1;
	setp.eq.b32 	%p82, %r438, 1;
	selp.f32 	%f270, %f433, 0f3F800000, %p82;
	fma.rn.f32 	%f271, %f269, %f270, 0f00000000;
	fma.rn.f32 	%f272, %f269, 0f37CBAC00, 0fBAB607ED;
	selp.f32 	%f273, 0fB94D4153, %f272, %p82;
	selp.f32 	%f274, 0f3C0885E4, 0f3D2AAABB, %p82;
	fma.rn.f32 	%f275, %f273, %f269, %f274;
	selp.f32 	%f276, 0fBE2AAAA8, 0fBEFFFFFF, %p82;
	fma.rn.f32 	%f277, %f275, %f269, %f276;
	fma.rn.f32 	%f278, %f277, %f271, %f270;
	and.b32  	%r439, %r437, 2;
	setp.eq.s32 	%p83, %r439, 0;
	mov.f32 	%f279, 0f00000000;
	sub.f32 	%f280, %f279, %f278;
	selp.f32 	%f281, %f278, %f280, %p83;
	fma.rn.f32 	%f282, %f44, %f281, %f37;
	max.f32 	%f283, %f282, 0fBF800000;
	min.f32 	%f284, %f283, 0f3F800000;
	abs.f32 	%f285, %f284;
	fma.rn.f32 	%f286, %f285, 0fBF000000, 0f3F000000;
	rsqrt.approx.ftz.f32 	%f287, %f286;
	mul.f32 	%f288, %f287, %f286;
	mul.f32 	%f289, %f287, 0fBF000000;
	fma.rn.f32 	%f290, %f288, %f289, 0f3F000000;
	fma.rn.f32 	%f291, %f288, %f290, %f288;
	setp.eq.f32 	%p84, %f285, 0f3F800000;
	selp.f32 	%f292, 0f00000000, %f291, %p84;
	setp.gt.f32 	%p85, %f285, 0f3F0F5C29;
	selp.f32 	%f293, %f292, %f285, %p85;
	copysign.f32 	%f294, %f284, %f293;
	mul.f32 	%f295, %f294, %f294;
	fma.rn.f32 	%f296, %f295, 0f3D10ECEF, 0f3C8B1ABB;
	fma.rn.f32 	%f297, %f296, %f295, 0f3CFC028C;
	fma.rn.f32 	%f298, %f297, %f295, 0f3D372139;
	fma.rn.f32 	%f299, %f298, %f295, 0f3D9993DB;
	fma.rn.f32 	%f300, %f299, %f295, 0f3E2AAAC6;
	mul.f32 	%f301, %f295, %f300;
	fma.rn.f32 	%f302, %f301, %f294, %f294;
	neg.f32 	%f303, %f302;
	selp.f32 	%f304, %f302, %f303, %p85;
	fma.rn.f32 	%f305, 0f3F6EE581, 0f3FD774EB, %f304;
	setp.gt.f32 	%p86, %f284, 0f3F0F5C29;
	selp.f32 	%f306, %f302, %f305, %p86;
	add.f32 	%f307, %f306, %f306;
	selp.f32 	%f308, %f307, %f306, %p85;
	cvt.f64.f32 	%fd26, %f308;
	mul.f64 	%fd27, %fd26, 0d404CA5DC1A63C1F8;
	cvt.rn.f32.f64 	%f309, %fd27;
	cvt.f64.f32 	%fd28, %f309;
	mul.f64 	%fd29, %fd28, 0d4010000000000000;
	cvt.rmi.f64.f64 	%fd30, %fd29;
	cvt.rzi.s32.f64 	%r440, %fd30;
	shl.b32 	%r441, %r440, 2;
	mov.u32 	%r442, _ZZ16build_histograms9GalaxySetS_PiS0_S0_iE19shared_DD_histogram;
	add.s32 	%r443, %r442, %r441;
	atom.shared.add.u32 	%r444, [%r443], 2;
	mul.wide.u32 	%rd200, %r601, 8;
	add.s64 	%rd201, %rd17, %rd200;
	ld.global.f32 	%f51, [%rd201];
	ld.global.f32 	%f52, [%rd201+4];
	mul.f32 	%f310, %f51, 0f3F22F983;
	cvt.rni.s32.f32 	%r654, %f310;
	cvt.rn.f32.s32 	%f311, %r654;
	fma.rn.f32 	%f312, %f311, 0fBFC90FDA, %f51;
	fma.rn.f32 	%f313, %f311, 0fB3A22168, %f312;
	fma.rn.f32 	%f436, %f311, 0fA7C234C5, %f313;
	abs.f32 	%f54, %f51;
	setp.ltu.f32 	%p87, %f54, 0f47CE4780;
	mov.u32 	%r646, %r654;
	mov.f32 	%f434, %f436;
	@%p87 bra 	$L__BB0_89;
	setp.neu.f32 	%p88, %f54, 0f7F800000;
	@%p88 bra 	$L__BB0_84;
	mov.f32 	%f316, 0f00000000;
	mul.rn.f32 	%f434, %f51, %f316;
	mov.b32 	%r646, 0;
	bra.uni 	$L__BB0_89;
$L__BB0_84:
	mov.b32 	%r137, %f51;
	shl.b32 	%r446, %r137, 8;
	or.b32  	%r138, %r446, -2147483648;
	mov.b64 	%rd302, 0;
	mov.b32 	%r643, 0;
$L__BB0_85:
	.pragma "nounroll";
	mul.wide.u32 	%rd203, %r643, 4;
	mov.u64 	%rd204, __cudart_i2opi_f;
	add.s64 	%rd205, %rd204, %rd203;
	ld.global.nc.u32 	%r447, [%rd205];
	mad.wide.u32 	%rd206, %r447, %r138, %rd302;
	shr.u64 	%rd302, %rd206, 32;
	add.s64 	%rd207, %rd5, %rd203;
	st.local.u32 	[%rd207], %rd206;
	add.s32 	%r643, %r643, 1;
	setp.ne.s32 	%p89, %r643, 6;
	@%p89 bra 	$L__BB0_85;
	shr.u32 	%r448, %r137, 23;
	st.local.u32 	[%rd5+24], %rd302;
	and.b32  	%r141, %r448, 31;
	and.b32  	%r449, %r448, 224;
	add.s32 	%r450, %r449, -128;
	shr.u32 	%r451, %r450, 5;
	mul.wide.u32 	%rd208, %r451, 4;
	sub.s64 	%rd54, %rd5, %rd208;
	ld.local.u32 	%r644, [%rd54+24];
	ld.local.u32 	%r645, [%rd54+20];
	setp.eq.s32 	%p90, %r141, 0;
	@%p90 bra 	$L__BB0_88;
	shf.l.wrap.b32 	%r644, %r645, %r644, %r141;
	ld.local.u32 	%r452, [%rd54+16];
	shf.l.wrap.b32 	%r645, %r452, %r645, %r141;
$L__BB0_88:
	shr.u32 	%r453, %r644, 30;
	shf.l.wrap.b32 	%r454, %r645, %r644, 2;
	shl.b32 	%r455, %r645, 2;
	shr.u32 	%r456, %r454, 31;
	add.s32 	%r457, %r456, %r453;
	neg.s32 	%r458, %r457;
	setp.lt.s32 	%p91, %r137, 0;
	selp.b32 	%r646, %r458, %r457, %p91;
	xor.b32  	%r459, %r454, %r137;
	shr.s32 	%r460, %r454, 31;
	xor.b32  	%r461, %r460, %r454;
	xor.b32  	%r462, %r460, %r455;
	cvt.u64.u32 	%rd209, %r461;
	shl.b64 	%rd210, %rd209, 32;
	cvt.u64.u32 	%rd211, %r462;
	or.b64  	%rd212, %rd210, %rd211;
	cvt.rn.f64.s64 	%fd31, %rd212;
	mul.f64 	%fd32, %fd31, 0d3BF921FB54442D19;
	cvt.rn.f32.f64 	%f314, %fd32;
	neg.f32 	%f315, %f314;
	setp.lt.s32 	%p92, %r459, 0;
	selp.f32 	%f434, %f315, %f314, %p92;
$L__BB0_89:
	mul.rn.f32 	%f317, %f434, %f434;
	and.b32  	%r464, %r646, 1;
	setp.eq.b32 	%p94, %r464, 1;
	selp.f32 	%f318, 0f3F800000, %f434, %p94;
	fma.rn.f32 	%f319, %f317, %f318, 0f00000000;
	fma.rn.f32 	%f320, %f317, 0f37CBAC00, 0fBAB607ED;
	selp.f32 	%f321, %f320, 0fB94D4153, %p94;
	selp.f32 	%f322, 0f3D2AAABB, 0f3C0885E4, %p94;
	fma.rn.f32 	%f323, %f321, %f317, %f322;
	selp.f32 	%f324, 0fBEFFFFFF, 0fBE2AAAA8, %p94;
	fma.rn.f32 	%f325, %f323, %f317, %f324;
	fma.rn.f32 	%f326, %f325, %f319, %f318;
	and.b32  	%r465, %r646, 2;
	setp.eq.s32 	%p95, %r465, 0;
	mov.f32 	%f327, 0f00000000;
	sub.f32 	%f328, %f327, %f326;
	selp.f32 	%f58, %f326, %f328, %p95;
	mov.u32 	%r650, %r658;
	mov.f32 	%f435, %f437;
	@%p13 bra 	$L__BB0_97;
	setp.neu.f32 	%p96, %f9, 0f7F800000;
	@%p96 bra 	$L__BB0_92;
	mov.f32 	%f331, 0f00000000;
	mul.rn.f32 	%f435, %f3, %f331;
	mov.b32 	%r650, 0;
	bra.uni 	$L__BB0_97;
$L__BB0_92:
	mov.b32 	%r150, %f3;
	shl.b32 	%r467, %r150, 8;
	or.b32  	%r151, %r467, -2147483648;
	mov.b64 	%rd303, 0;
	mov.b32 	%r647, 0;
$L__BB0_93:
	.pragma "nounroll";
	mul.wide.u32 	%rd214, %r647, 4;
	mov.u64 	%rd215, __cudart_i2opi_f;
	add.s64 	%rd216, %rd215, %rd214;
	ld.global.nc.u32 	%r468, [%rd216];
	mad.wide.u32 	%rd217, %r468, %r151, %rd303;
	shr.u64 	%rd303, %rd217, 32;
	add.s64 	%rd218, %rd4, %rd214;
	st.local.u32 	[%rd218], %rd217;
	add.s32 	%r647, %r647, 1;
	setp.ne.s32 	%p97, %r647, 6;
	@%p97 bra 	$L__BB0_93;
	shr.u32 	%r469, %r150, 23;
	st.local.u32 	[%rd4+24], %rd303;
	and.b32  	%r154, %r469, 31;
	and.b32  	%r470, %r469, 224;
	add.s32 	%r471, %r470, -128;
	shr.u32 	%r472, %r471, 5;
	mul.wide.u32 	%rd219, %r472, 4;
	sub.s64 	%rd57, %rd4, %rd219;
	ld.local.u32 	%r648, [%rd57+24];
	ld.local.u32 	%r649, [%rd57+20];
	setp.eq.s32 	%p98, %r154, 0;
	@%p98 bra 	$L__BB0_96;
	shf.l.wrap.b32 	%r648, %r649, %r648, %r154;
	ld.local.u32 	%r473, [%rd57+16];
	shf.l.wrap.b32 	%r649, %r473, %r649, %r154;
$L__BB0_96:
	shr.u32 	%r474, %r648, 30;
	shf.l.wrap.b32 	%r475, %r649, %r648, 2;
	shl.b32 	%r476, %r649, 2;
	shr.u32 	%r477, %r475, 31;
	add.s32 	%r478, %r477, %r474;
	neg.s32 	%r479, %r478;
	setp.lt.s32 	%p99, %r150, 0;
	selp.b32 	%r650, %r479, %r478, %p99;
	xor.b32  	%r480, %r475, %r150;
	shr.s32 	%r481, %r475, 31;
	xor.b32  	%r482, %r481, %r475;
	xor.b32  	%r483, %r481, %r476;
	cvt.u64.u32 	%rd220, %r482;
	shl.b64 	%rd221, %rd220, 32;
	cvt.u64.u32 	%rd222, %r483;
	or.b64  	%rd223, %rd221, %rd222;
	cvt.rn.f64.s64 	%fd33, %rd223;
	mul.f64 	%fd34, %fd33, 0d3BF921FB54442D19;
	cvt.rn.f32.f64 	%f329, %fd34;
	neg.f32 	%f330, %f329;
	setp.lt.s32 	%p100, %r480, 0;
	selp.f32 	%f435, %f330, %f329, %p100;
$L__BB0_97:
	mul.rn.f32 	%f332, %f435, %f435;
	and.b32  	%r485, %r650, 1;
	setp.eq.b32 	%p102, %r485, 1;
	selp.f32 	%f333, 0f3F800000, %f435, %p102;
	fma.rn.f32 	%f334, %f332, %f333, 0f00000000;
	fma.rn.f32 	%f335, %f332, 0f37CBAC00, 0fBAB607ED;
	selp.f32 	%f336, %f335, 0fB94D4153, %p102;
	selp.f32 	%f337, 0f3D2AAABB, 0f3C0885E4, %p102;
	fma.rn.f32 	%f338, %f336, %f332, %f337;
	selp.f32 	%f339, 0fBEFFFFFF, 0fBE2AAAA8, %p102;
	fma.rn.f32 	%f340, %f338, %f332, %f339;
	fma.rn.f32 	%f341, %f340, %f334, %f333;
	and.b32  	%r486, %r650, 2;
	setp.eq.s32 	%p103, %r486, 0;
	mov.f32 	%f342, 0f00000000;
	sub.f32 	%f343, %f342, %f341;
	selp.f32 	%f344, %f341, %f343, %p103;
	mul.f32 	%f62, %f58, %f344;
	@%p87 bra 	$L__BB0_105;
	setp.neu.f32 	%p104, %f54, 0f7F800000;
	@%p104 bra 	$L__BB0_100;
	mov.f32 	%f347, 0f00000000;
	mul.rn.f32 	%f436, %f51, %f347;
	mov.b32 	%r654, 0;
	bra.uni 	$L__BB0_105;
$L__BB0_100:
	mov.b32 	%r163, %f51;
	shl.b32 	%r488, %r163, 8;
	or.b32  	%r164, %r488, -2147483648;
	mov.b64 	%rd304, 0;
	mov.b32 	%r651, 0;
$L__BB0_101:
	.pragma "nounroll";
	mul.wide.u32 	%rd225, %r651, 4;
	mov.u64 	%rd226, __cudart_i2opi_f;
	add.s64 	%rd227, %rd226, %rd225;
	ld.global.nc.u32 	%r489, [%rd227];
	mad.wide.u32 	%rd228, %r489, %r164, %rd304;
	shr.u64 	%rd304, %rd228, 32;
	add.s64 	%rd229, %rd3, %rd225;
	st.local.u32 	[%rd229], %rd228;
	add.s32 	%r651, %r651, 1;
	setp.ne.s32 	%p105, %r651, 6;
	@%p105 bra 	$L__BB0_101;
	shr.u32 	%r490, %r163, 23;
	st.local.u32 	[%rd3+24], %rd304;
	and.b32  	%r167, %r490, 31;
	and.b32  	%r491, %r490, 224;
	add.s32 	%r492, %r491, -128;
	shr.u32 	%r493, %r492, 5;
	mul.wide.u32 	%rd230, %r493, 4;
	sub.s64 	%rd60, %rd3, %rd230;
	ld.local.u32 	%r652, [%rd60+24];
	ld.local.u32 	%r653, [%rd60+20];
	setp.eq.s32 	%p106, %r167, 0;
	@%p106 bra 	$L__BB0_104;
	shf.l.wrap.b32 	%r652, %r653, %r652, %r167;
	ld.local.u32 	%r494, [%rd60+16];
	shf.l.wrap.b32 	%r653, %r494, %r653, %r167;
$L__BB0_104:
	shr.u32 	%r495, %r652, 30;
	shf.l.wrap.b32 	%r496, %r653, %r652, 2;
	shl.b32 	%r497, %r653, 2;
	shr.u32 	%r498, %r496, 31;
	add.s32 	%r499, %r498, %r495;
	neg.s32 	%r500, %r499;
	setp.lt.s32 	%p107, %r163, 0;
	selp.b32 	%r654, %r500, %r499, %p107;
	xor.b32  	%r501, %r496, %r163;
	shr.s32 	%r502, %r496, 31;
	xor.b32  	%r503, %r502, %r496;
	xor.b32  	%r504, %r502, %r497;
	cvt.u64.u32 	%rd231, %r503;
	shl.b64 	%rd232, %rd231, 32;
	cvt.u64.u32 	%rd233, %r504;
	or.b64  	%rd234, %rd232, %rd233;
	cvt.rn.f64.s64 	%fd35, %rd234;
	mul.f64 	%fd36, %fd35, 0d3BF921FB54442D19;
	cvt.rn.f32.f64 	%f345, %fd36;
	neg.f32 	%f346, %f345;
	setp.lt.s32 	%p108, %r501, 0;
	selp.f32 	%f436, %f346, %f345, %p108;
$L__BB0_105:
	add.s32 	%r506, %r654, 1;
	mul.rn.f32 	%f348, %f436, %f436;
	and.b32  	%r507, %r654, 1;
	setp.eq.b32 	%p110, %r507, 1;
	selp.f32 	%f349, %f436, 0f3F800000, %p110;
	fma.rn.f32 	%f350, %f348, %f349, 0f00000000;
	fma.rn.f32 	%f351, %f348, 0f37CBAC00, 0fBAB607ED;
	selp.f32 	%f352, 0fB94D4153, %f351, %p110;
	selp.f32 	%f353, 0f3C0885E4, 0f3D2AAABB, %p110;
	fma.rn.f32 	%f354, %f352, %f348, %f353;
	selp.f32 	%f355, 0fBE2AAAA8, 0fBEFFFFFF, %p110;
	fma.rn.f32 	%f356, %f354, %f348, %f355;
	fma.rn.f32 	%f357, %f356, %f350, %f349;
	and.b32  	%r508, %r506, 2;
	setp.eq.s32 	%p111, %r508, 0;
	mov.f32 	%f358, 0f00000000;
	sub.f32 	%f359, %f358, %f357;
	selp.f32 	%f66, %f357, %f359, %p111;
	@%p13 bra 	$L__BB0_113;
	setp.neu.f32 	%p112, %f9, 0f7F800000;
	@%p112 bra 	$L__BB0_108;
	mov.f32 	%f362, 0f00000000;
	mul.rn.f32 	%f437, %f3, %f362;
	mov.b32 	%r658, 0;
	bra.uni 	$L__BB0_113;
$L__BB0_108:
	mov.b32 	%r176, %f3;
	shl.b32 	%r510, %r176, 8;
	or.b32  	%r177, %r510, -2147483648;
	mov.b64 	%rd305, 0;
	mov.b32 	%r655, 0;
$L__BB0_109:
	.pragma "nounroll";
	mul.wide.u32 	%rd236, %r655, 4;
	mov.u64 	%rd237, __cudart_i2opi_f;
	add.s64 	%rd238, %rd237, %rd236;
	ld.global.nc.u32 	%r511, [%rd238];
	mad.wide.u32 	%rd239, %r511, %r177, %rd305;
	shr.u64 	%rd305, %rd239, 32;
	add.s64 	%rd240, %rd2, %rd236;
	st.local.u32 	[%rd240], %rd239;
	add.s32 	%r655, %r655, 1;
	setp.ne.s32 	%p113, %r655, 6;
	@%p113 bra 	$L__BB0_109;
	shr.u32 	%r512, %r176, 23;
	st.local.u32 	[%rd2+24], %rd305;
	and.b32  	%r180, %r512, 31;
	and.b32  	%r513, %r512, 224;
	add.s32 	%r514, %r513, -128;
	shr.u32 	%r515, %r514, 5;
	mul.wide.u32 	%rd241, %r515, 4;
	sub.s64 	%rd63, %rd2, %rd241;
	ld.local.u32 	%r656, [%rd63+24];
	ld.local.u32 	%r657, [%rd63+20];
	setp.eq.s32 	%p114, %r180, 0;
	@%p114 bra 	$L__BB0_112;
	shf.l.wrap.b32 	%r656, %r657, %r656, %r180;
	ld.local.u32 	%r516, [%rd63+16];
	shf.l.wrap.b32 	%r657, %r516, %r657, %r180;
$L__BB0_112:
	shr.u32 	%r517, %r656, 30;
	shf.l.wrap.b32 	%r518, %r657, %r656, 2;
	shl.b32 	%r519, %r657, 2;
	shr.u32 	%r520, %r518, 31;
	add.s32 	%r521, %r520, %r517;
	neg.s32 	%r522, %r521;
	setp.lt.s32 	%p115, %r176, 0;
	selp.b32 	%r658, %r522, %r521, %p115;
	xor.b32  	%r523, %r518, %r176;
	shr.s32 	%r524, %r518, 31;
	xor.b32  	%r525, %r524, %r518;
	xor.b32  	%r526, %r524, %r519;
	cvt.u64.u32 	%rd242, %r525;
	shl.b64 	%rd243, %rd242, 32;
	cvt.u64.u32 	%rd244, %r526;
	or.b64  	%rd245, %rd243, %rd244;
	cvt.rn.f64.s64 	%fd37, %rd245;
	mul.f64 	%fd38, %fd37, 0d3BF921FB54442D19;
	cvt.rn.f32.f64 	%f360, %fd38;
	neg.f32 	%f361, %f360;
	setp.lt.s32 	%p116, %r523, 0;
	selp.f32 	%f437, %f361, %f360, %p116;
$L__BB0_113:
	add.s32 	%r528, %r658, 1;
	mul.rn.f32 	%f363, %f437, %f437;
	and.b32  	%r529, %r658, 1;
	setp.eq.b32 	%p117, %r529, 1;
	selp.f32 	%f364, %f437, 0f3F800000, %p117;
	fma.rn.f32 	%f365, %f363, %f364, 0f00000000;
	fma.rn.f32 	%f366, %f363, 0f37CBAC00, 0fBAB607ED;
	selp.f32 	%f367, 0fB94D4153, %f366, %p117;
	selp.f32 	%f368, 0f3C0885E4, 0f3D2AAABB, %p117;
	fma.rn.f32 	%f369, %f367, %f363, %f368;
	selp.f32 	%f370, 0fBE2AAAA8, 0fBEFFFFFF, %p117;
	fma.rn.f32 	%f371, %f369, %f363, %f370;
	fma.rn.f32 	%f372, %f371, %f365, %f364;
	and.b32  	%r530, %r528, 2;
	setp.eq.s32 	%p118, %r530, 0;
	mov.f32 	%f373, 0f00000000;
	sub.f32 	%f374, %f373, %f372;
	selp.f32 	%f375, %f372, %f374, %p118;
	mul.f32 	%f70, %f66, %f375;
	sub.f32 	%f71, %f52, %f4;
	mul.f32 	%f376, %f71, 0f3F22F983;
	cvt.rni.s32.f32 	%r662, %f376;
	cvt.rn.f32.s32 	%f377, %r662;
	fma.rn.f32 	%f378, %f377, 0fBFC90FDA, %f71;
	fma.rn.f32 	%f379, %f377, 0fB3A22168, %f378;
	fma.rn.f32 	%f438, %f377, 0fA7C234C5, %f379;
	abs.f32 	%f73, %f71;
	setp.ltu.f32 	%p119, %f73, 0f47CE4780;
	@%p119 bra 	$L__BB0_121;
	setp.neu.f32 	%p120, %f73, 0f7F800000;
	@%p120 bra 	$L__BB0_116;
	mov.f32 	%f382, 0f00000000;
	mul.rn.f32 	%f438, %f71, %f382;
	mov.b32 	%r662, 0;
	bra.uni 	$L__BB0_121;
$L__BB0_116:
	mov.b32 	%r190, %f71;
	shl.b32 	%r532, %r190, 8;
	or.b32  	%r191, %r532, -2147483648;
	mov.b64 	%rd306, 0;
	mov.b32 	%r659, 0;
$L__BB0_117:
	.pragma "nounroll";
	mul.wide.u32 	%rd247, %r659, 4;
	mov.u64 	%rd248, __cudart_i2opi_f;
	add.s64 	%rd249, %rd248, %rd247;
	ld.global.nc.u32 	%r533, [%rd249];
	mad.wide.u32 	%rd250, %r533, %r191, %rd306;
	shr.u64 	%rd306, %rd250, 32;
	add.s64 	%rd251, %rd1, %rd247;
	st.local.u32 	[%rd251], %rd250;
	add.s32 	%r659, %r659, 1;
	setp.ne.s32 	%p121, %r659, 6;
	@%p121 bra 	$L__BB0_117;
	shr.u32 	%r534, %r190, 23;
	st.local.u32 	[%rd1+24], %rd306;
	and.b32  	%r194, %r534, 31;
	and.b32  	%r535, %r534, 224;
	add.s32 	%r536, %r535, -128;
	shr.u32 	%r537, %r536, 5;
	mul.wide.u32 	%rd252, %r537, 4;
	sub.s64 	%rd66, %rd1, %rd252;
	ld.local.u32 	%r660, [%rd66+24];
	ld.local.u32 	%r661, [%rd66+20];
	setp.eq.s32 	%p122, %r194, 0;
	@%p122 bra 	$L__BB0_120;
	shf.l.wrap.b32 	%r660, %r661, %r660, %r194;
	ld.local.u32 	%r538, [%rd66+16];
	shf.l.wrap.b32 	%r661, %r538, %r661, %r194;
$L__BB0_120:
	shr.u32 	%r539, %r660, 30;
	shf.l.wrap.b32 	%r540, %r661, %r660, 2;
	shl.b32 	%r541, %r661, 2;
	shr.u32 	%r542, %r540, 31;
	add.s32 	%r543, %r542, %r539;
	neg.s32 	%r544, %r543;
	setp.lt.s32 	%p123, %r190, 0;
	selp.b32 	%r662, %r544, %r543, %p123;
	xor.b32  	%r545, %r540, %r190;
	shr.s32 	%r546, %r540, 31;
	xor.b32  	%r547, %r546, %r540;
	xor.b32  	%r548, %r546, %r541;
	cvt.u64.u32 	%rd253, %r547;
	shl.b64 	%rd254, %rd253, 32;
	cvt.u64.u32 	%rd255, %r548;
	or.b64  	%rd256, %rd254, %rd255;
	cvt.rn.f64.s64 	%fd39, %rd256;
	mul.f64 	%fd40, %fd39, 0d3BF921FB54442D19;
	cvt.rn.f32.f64 	%f380, %fd40;
	neg.f32 	%f381, %f380;
	setp.lt.s32 	%p124, %r545, 0;
	selp.f32 	%f438, %f381, %f380, %p124;
$L__BB0_121:
	add.s32 	%r550, %r662, 1;
	mul.rn.f32 	%f383, %f438, %f438;
	and.b32  	%r551, %r662, 1;
	setp.eq.b32 	%p125, %r551, 1;
	selp.f32 	%f384, %f438, 0f3F800000, %p125;
	fma.rn.f32 	%f385, %f383, %f384, 0f00000000;
	fma.rn.f32 	%f386, %f383, 0f37CBAC00, 0fBAB607ED;
	selp.f32 	%f387, 0fB94D4153, %f386, %p125;
	selp.f32 	%f388, 0f3C0885E4, 0f3D2AAABB, %p125;
	fma.rn.f32 	%f389, %f387, %f383, %f388;
	selp.f32 	%f390, 0fBE2AAAA8, 0fBEFFFFFF, %p125;
	fma.rn.f32 	%f391, %f389, %f383, %f390;
	fma.rn.f32 	%f392, %f391, %f385, %f384;
	and.b32  	%r552, %r550, 2;
	setp.eq.s32 	%p126, %r552, 0;
	mov.f32 	%f393, 0f00000000;
	sub.f32 	%f394, %f393, %f392;
	selp.f32 	%f395, %f392, %f394, %p126;
	fma.rn.f32 	%f396, %f70, %f395, %f62;
	max.f32 	%f397, %f396, 0fBF800000;
	min.f32 	%f398, %f397, 0f3F800000;
	abs.f32 	%f399, %f398;
	fma.rn.f32 	%f400, %f399, 0fBF000000, 0f3F000000;
	rsqrt.approx.ftz.f32 	%f401, %f400;
	mul.f32 	%f402, %f401, %f400;
	mul.f32 	%f403, %f401, 0fBF000000;
	fma.rn.f32 	%f404, %f402, %f403, 0f3F000000;
	fma.rn.f32 	%f405, %f402, %f404, %f402;
	setp.eq.f32 	%p127, %f399, 0f3F800000;
	selp.f32 	%f406, 0f00000000, %f405, %p127;
	setp.gt.f32 	%p128, %f399, 0f3F0F5C29;
	selp.f32 	%f407, %f406, %f399, %p128;
	copysign.f32 	%f408, %f398, %f407;
	mul.f32 	%f409, %f408, %f408;
	fma.rn.f32 	%f410, %f409, 0f3D10ECEF, 0f3C8B1ABB;
	fma.rn.f32 	%f411, %f410, %f409, 0f3CFC028C;
	fma.rn.f32 	%f412, %f411, %f409, 0f3D372139;
	fma.rn.f32 	%f413, %f412, %f409, 0f3D9993DB;
	fma.rn.f32 	%f414, %f413, %f409, 0f3E2AAAC6;
	mul.f32 	%f415, %f409, %f414;
	fma.rn.f32 	%f416, %f415, %f408, %f408;
	neg.f32 	%f417, %f416;
	selp.f32 	%f418, %f416, %f417, %p128;
	fma.rn.f32 	%f419, 0f3F6EE581, 0f3FD774EB, %f418;
	setp.gt.f32 	%p129, %f398, 0f3F0F5C29;
	selp.f32 	%f420, %f416, %f419, %p129;
	add.f32 	%f421, %f420, %f420;
	selp.f32 	%f422, %f421, %f420, %p128;
	cvt.f64.f32 	%fd41, %f422;
	mul.f64 	%fd42, %fd41, 0d404CA5DC1A63C1F8;
	cvt.rn.f32.f64 	%f423, %fd42;
	cvt.f64.f32 	%fd43, %f423;
	mul.f64 	%fd44, %fd43, 0d4010000000000000;
	cvt.rmi.f64.f64 	%fd45, %fd44;
	cvt.rzi.s32.f64 	%r553, %fd45;
	shl.b32 	%r554, %r553, 2;
	mov.u32 	%r555, _ZZ16build_histograms9GalaxySetS_PiS0_S0_iE19shared_RR_histogram;
	add.s32 	%r556, %r555, %r554;
	atom.shared.add.u32 	%r557, [%r556], 2;
$L__BB0_122:
	add.s32 	%r602, %r602, %r6;
	setp.lt.s32 	%p130, %r602, %r208;
	@%p130 bra 	$L__BB0_6;
$L__BB0_123:
	add.s32 	%r601, %r601, 1;
	setp.ne.s32 	%p131, %r601, %r208;
	@%p131 bra 	$L__BB0_4;
$L__BB0_124:
	ld.param.u64 	%rd289, [_Z16build_histograms9GalaxySetS_PiS0_S0_i_param_4];
	cvta.to.global.u64 	%rd67, %rd289;
	cvta.to.global.u64 	%rd68, %rd71;
	cvta.to.global.u64 	%rd69, %rd70;
	bar.sync 	0;
	mul.lo.s32 	%r205, %r1, 720;
	mov.b32 	%r663, 0;
	mov.u32 	%r562, _ZZ16build_histograms9GalaxySetS_PiS0_S0_iE19shared_DD_histogram;
	mov.u32 	%r566, _ZZ16build_histograms9GalaxySetS_PiS0_S0_iE19shared_DR_histogram;
	mov.u32 	%r569, _ZZ16build_histograms9GalaxySetS_PiS0_S0_iE19shared_RR_histogram;
$L__BB0_125:
	shl.b32 	%r561, %r663, 2;
	add.s32 	%r563, %r562, %r561;
	ld.shared.u32 	%r564, [%r563];
	add.s32 	%r565, %r663, %r205;
	mul.wide.u32 	%rd257, %r565, 4;
	add.s64 	%rd258, %rd69, %rd257;
	st.global.u32 	[%rd258], %r564;
	add.s32 	%r567, %r566, %r561;
	ld.shared.u32 	%r568, [%r567];
	add.s64 	%rd259, %rd68, %rd257;
	st.global.u32 	[%rd259], %r568;
	add.s32 	%r570, %r569, %r561;
	ld.shared.u32 	%r571, [%r570];
	add.s64 	%rd260, %rd67, %rd257;
	st.global.u32 	[%rd260], %r571;
	ld.shared.u32 	%r572, [%r563+4];
	add.s32 	%r573, %r565, 1;
	mul.wide.u32 	%rd261, %r573, 4;
	add.s64 	%rd262, %rd69, %rd261;
	st.global.u32 	[%rd262], %r572;
	ld.shared.u32 	%r574, [%r567+4];
	add.s64 	%rd263, %rd68, %rd261;
	st.global.u32 	[%rd263], %r574;
	ld.shared.u32 	%r575, [%r570+4];
	add.s64 	%rd264, %rd67, %rd261;
	st.global.u32 	[%rd264], %r575;
	ld.shared.u32 	%r576, [%r563+8];
	add.s32 	%r577, %r565, 2;
	mul.wide.u32 	%rd265, %r577, 4;
	add.s64 	%rd266, %rd69, %rd265;
	st.global.u32 	[%rd266], %r576;
	ld.shared.u32 	%r578, [%r567+8];
	add.s64 	%rd267, %rd68, %rd265;
	st.global.u32 	[%rd267], %r578;
	ld.shared.u32 	%r579, [%r570+8];
	add.s64 	%rd268, %rd67, %rd265;
	st.global.u32 	[%rd268], %r579;
	ld.shared.u32 	%r580, [%r563+12];
	add.s32 	%r581, %r565, 3;
	mul.wide.u32 	%rd269, %r581, 4;
	add.s64 	%rd270, %rd69, %rd269;
	st.global.u32 	[%rd270], %r580;
	ld.shared.u32 	%r582, [%r567+12];
	add.s64 	%rd271, %rd68, %rd269;
	st.global.u32 	[%rd271], %r582;
	ld.shared.u32 	%r583, [%r570+12];
	add.s64 	%rd272, %rd67, %rd269;
	st.global.u32 	[%rd272], %r583;
	ld.shared.u32 	%r584, [%r563+16];
	add.s32 	%r585, %r565, 4;
	mul.wide.u32 	%rd273, %r585, 4;
	add.s64 	%rd274, %rd69, %rd273;
	st.global.u32 	[%rd274], %r584;
	ld.shared.u32 	%r586, [%r567+16];
	add.s64 	%rd275, %rd68, %rd273;
	st.global.u32 	[%rd275], %r586;
	ld.shared.u32 	%r587, [%r570+16];
	add.s64 	%rd276, %rd67, %rd273;
	st.global.u32 	[%rd276], %r587;
	ld.shared.u32 	%r588, [%r563+20];
	add.s32 	%r589, %r565, 5;
	mul.wide.u32 	%rd277, %r589, 4;
	add.s64 	%rd278, %rd69, %rd277;
	st.global.u32 	[%rd278], %r588;
	ld.shared.u32 	%r590, [%r567+20];
	add.s64 	%rd279, %rd68, %rd277;
	st.global.u32 	[%rd279], %r590;
	ld.shared.u32 	%r591, [%r570+20];
	add.s64 	%rd280, %rd67, %rd277;
	st.global.u32 	[%rd280], %r591;
	ld.shared.u32 	%r592, [%r563+24];
	add.s32 	%r593, %r565, 6;
	mul.wide.u32 	%rd281, %r593, 4;
	add.s64 	%rd282, %rd69, %rd281;
	st.global.u32 	[%rd282], %r592;
	ld.shared.u32 	%r594, [%r567+24];
	add.s64 	%rd283, %rd68, %rd281;
	st.global.u32 	[%rd283], %r594;
	ld.shared.u32 	%r595, [%r570+24];
	add.s64 	%rd284, %rd67, %rd281;
	st.global.u32 	[%rd284], %r595;
	ld.shared.u32 	%r596, [%r563+28];
	add.s32 	%r597, %r565, 7;
	mul.wide.u32 	%rd285, %r597, 4;
	add.s64 	%rd286, %rd69, %rd285;
	st.global.u32 	[%rd286], %r596;
	ld.shared.u32 	%r598, [%r567+28];
	add.s64 	%rd287, %rd68, %rd285;
	st.global.u32 	[%rd287], %r598;
	ld.shared.u32 	%r599, [%r570+28];
	add.s64 	%rd288, %rd67, %rd285;
	st.global.u32 	[%rd288], %r599;
	add.s32 	%r663, %r663, 8;
	setp.ne.s32 	%p132, %r663, 720;
	@%p132 bra 	$L__BB0_125;
	ret;

}
	// .globl	_Z19galaxy_distributionPiS_S_Pfi
.visible .entry _Z19galaxy_distributionPiS_S_Pfi(
	.param .u64 .ptr .align 1 _Z19galaxy_distributionPiS_S_Pfi_param_0,
	.param .u64 .ptr .align 1 _Z19galaxy_distributionPiS_S_Pfi_param_1,
	.param .u64 .ptr .align 1 _Z19galaxy_distributionPiS_S_Pfi_param_2,
	.param .u64 .ptr .align 1 _Z19galaxy_distributionPiS_S_Pfi_param_3,
	.param .u32 _Z19galaxy_distributionPiS_S_Pfi_param_4
)
{
	.reg .pred 	%p<4>;
	.reg .b32 	%r<14>;
	.reg .b32 	%f<8>;
	.reg .b64 	%rd<15>;

	ld.param.u64 	%rd5, [_Z19galaxy_distributionPiS_S_Pfi_param_0];
	ld.param.u64 	%rd6, [_Z19galaxy_distributionPiS_S_Pfi_param_1];
	ld.param.u64 	%rd7, [_Z19galaxy_distributionPiS_S_Pfi_param_2];
	ld.param.u64 	%rd8, [_Z19galaxy_distributionPiS_S_Pfi_param_3];
	ld.param.u32 	%r7, [_Z19galaxy_distributionPiS_S_Pfi_param_4];
	mov.u32 	%r8, %ctaid.x;
	mov.u32 	%r1, %ntid.x;
	mov.u32 	%r9, %tid.x;
	mad.lo.s32 	%r13, %r8, %r1, %r9;
	setp.ge.s32 	%p1, %r13, %r7;
	@%p1 bra 	$L__BB1_5;
	mov.u32 	%r10, %nctaid.x;
	mul.lo.s32 	%r3, %r1, %r10;
	cvta.to.global.u64 	%rd1, %rd7;
	cvta.to.global.u64 	%rd2, %rd5;
	cvta.to.global.u64 	%rd3, %rd6;
	cvta.to.global.u64 	%rd4, %rd8;
$L__BB1_2:
	mul.wide.s32 	%rd9, %r13, 4;
	add.s64 	%rd10, %rd1, %rd9;
	ld.global.u32 	%r5, [%rd10];
	setp.eq.s32 	%p2, %r5, 0;
	@%p2 bra 	$L__BB1_4;
	add.s64 	%rd12, %rd2, %rd9;
	ld.global.u32 	%r11, [%rd12];
	cvt.rn.f32.s32 	%f1, %r11;
	add.s64 	%rd13, %rd3, %rd9;
	ld.global.u32 	%r12, [%rd13];
	cvt.rn.f32.s32 	%f2, %r12;
	add.f32 	%f3, %f2, %f2;
	sub.f32 	%f4, %f1, %f3;
	cvt.rn.f32.s32 	%f5, %r5;
	add.f32 	%f6, %f4, %f5;
	div.rn.f32 	%f7, %f6, %f5;
	add.s64 	%rd14, %rd4, %rd9;
	st.global.f32 	[%rd14], %f7;
$L__BB1_4:
	add.s32 	%r13, %r13, %r3;
	setp.lt.s32 	%p3, %r13, %r7;
	@%p3 bra 	$L__BB1_2;
$L__BB1_5:
	ret;

}


// ===== COMPILED SASS (sm_100) =====

	.target	sm_100

	.elftype	@"ET_EXEC"


//--------------------- .note.nv.tkinfo           --------------------------
	.section	.note.nv.tkinfo,"",@"SHT_NOTE"
	.sectionflags	@"SHF_NOTE_NV_TKINFO"
	.tkinfo
        /*0018*/ 	.word	0x00000002
        /*0030*/ 	.string	""
        /*0030*/ 	.string	"ptxas"
        /*0030*/ 	.string	"Cuda compilation tools, release 13.0, V13.0.88"
        /*0030*/ 	.string	"Build cuda_13.0.r13.0/compiler.36424714_0"
        /*0030*/ 	.string	"-arch sm_100 -m 64 "



//--------------------- .note.nv.cuinfo           --------------------------
	.section	.note.nv.cuinfo,"",@"SHT_NOTE"
	.sectionflags	@"SHF_NOTE_NV_CUINFO"
        /*0018*/ 	.short	0x0002
        /*001a*/ 	.short	0x0064
        /*001c*/ 	.short	0x0082
	.zero		2


//--------------------- .nv.info                  --------------------------
	.section	.nv.info,"",@"SHT_CUDA_INFO"
	.align	4


	//----- nvinfo : EIATTR_REGCOUNT
	.align		4
        /*0000*/ 	.byte	0x04, 0x2f
        /*0002*/ 	.short	(.L_2 - .L_1)
	.align		4
.L_1:
        /*0004*/ 	.word	index@(_Z16build_histograms9GalaxySetS_PiS0_S0_i)
        /*0008*/ 	.word	0x00000030


	//----- nvinfo : EIATTR_FRAME_SIZE
	.align		4
.L_2:
        /*000c*/ 	.byte	0x04, 0x11
        /*000e*/ 	.short	(.L_4 - .L_3)
	.align		4
.L_3:
        /*0010*/ 	.word	index@(_Z16build_histograms9GalaxySetS_PiS0_S0_i)
        /*0014*/ 	.word	0x00000000


	//----- nvinfo : EIATTR_REGCOUNT
	.align		4
.L_4:
        /*0018*/ 	.byte	0x04, 0x2f
        /*001a*/ 	.short	(.L_6 - .L_5)
	.align		4
.L_5:
        /*001c*/ 	.word	index@(_Z19galaxy_distributionPiS_S_Pfi)
        /*0020*/ 	.word	0x00000018


	//----- nvinfo : EIATTR_FRAME_SIZE
	.align		4
.L_6:
        /*0024*/ 	.byte	0x04, 0x11
        /*0026*/ 	.short	(.L_8 - .L_7)
	.align		4
.L_7:
        /*0028*/ 	.word	index@($__internal_0_$__cuda_sm3x_div_rn_noftz_f32_slowpath)
        /*002c*/ 	.word	0x00000000


	//----- nvinfo : EIATTR_FRAME_SIZE
	.align		4
.L_8:
        /*0030*/ 	.byte	0x04, 0x11
        /*0032*/ 	.short	(.L_10 - .L_9)
	.align		4
.L_9:
        /*0034*/ 	.word	index@(_Z19galaxy_distributionPiS_S_Pfi)
        /*0038*/ 	.word	0x00000000


	//----- nvinfo : EIATTR_MIN_STACK_SIZE
	.align		4
.L_10:
        /*003c*/ 	.byte	0x04, 0x12
        /*003e*/ 	.short	(.L_12 - .L_11)
	.align		4
.L_11:
        /*0040*/ 	.word	index@(_Z19galaxy_distributionPiS_S_Pfi)
        /*0044*/ 	.word	0x00000000


	//----- nvinfo : EIATTR_MIN_STACK_SIZE
	.align		4
.L_12:
        /*0048*/ 	.byte	0x04, 0x12
        /*004a*/ 	.short	(.L_14 - .L_13)
	.align		4
.L_13:
        /*004c*/ 	.word	index@(_Z16build_histograms9GalaxySetS_PiS0_S0_i)
        /*0050*/ 	.word	0x00000000
.L_14:


//--------------------- .nv.compat                --------------------------
	.section	.nv.compat,"",@"SHT_CUDA_COMPAT_INFO"
	.align	4
        /*0000*/ 	.byte	0x02, 0x09, 0x00, 0x00, 0x02, 0x02, 0x01, 0x00, 0x02, 0x05, 0x05, 0x00, 0x03, 0x07, 0x01, 0x01
        /*0010*/ 	.byte	0x02, 0x03, 0x00, 0x00, 0x02, 0x06, 0x01, 0x00, 0x04, 0x0b, 0x08, 0x00, 0x01, 0x00, 0x00, 0x00
        /*0020*/ 	.byte	0x00, 0x00, 0x00, 0x00


//--------------------- .nv.info._Z19galaxy_distributionPiS_S_Pfi --------------------------
	.section	.nv.info._Z19galaxy_distributionPiS_S_Pfi,"",@"SHT_CUDA_INFO"
	.sectionflags	@""
	.align	4


	//----- nvinfo : EIATTR_CUDA_API_VERSION
	.align		4
        /*0000*/ 	.byte	0x04, 0x37
        /*0002*/ 	.short	(.L_16 - .L_15)
.L_15:
        /*0004*/ 	.word	0x00000082


	//----- nvinfo : EIATTR_KPARAM_INFO
	.align		4
.L_16:
        /*0008*/ 	.byte	0x04, 0x17
        /*000a*/ 	.short	(.L_18 - .L_17)
.L_17:
        /*000c*/ 	.word	0x00000000
        /*0010*/ 	.short	0x0004
        /*0012*/ 	.short	0x0020
        /*0014*/ 	.byte	0x00, 0xf0, 0x11, 0x00


	//----- nvinfo : EIATTR_KPARAM_INFO
	.align		4
.L_18:
        /*0018*/ 	.byte	0x04, 0x17
        /*001a*/ 	.short	(.L_20 - .L_19)
.L_19:
        /*001c*/ 	.word	0x00000000
        /*0020*/ 	.short	0x0003
        /*0022*/ 	.short	0x0018
        /*0024*/ 	.byte	0x00, 0xf5, 0x21, 0x00


	//----- nvinfo : EIATTR_KPARAM_INFO
	.align		4
.L_20:
        /*0028*/ 	.byte	0x04, 0x17
        /*002a*/ 	.short	(.L_22 - .L_21)
.L_21:
        /*002c*/ 	.word	0x00000000
        /*0030*/ 	.short	0x0002
        /*0032*/ 	.short	0x0010
        /*0034*/ 	.byte	0x00, 0xf5, 0x21, 0x00


	//----- nvinfo : EIATTR_KPARAM_INFO
	.align		4
.L_22:
        /*0038*/ 	.byte	0x04, 0x17
        /*003a*/ 	.short	(.L_24 - .L_23)
.L_23:
        /*003c*/ 	.word	0x00000000
        /*0040*/ 	.short	0x0001
        /*0042*/ 	.short	0x0008
        /*0044*/ 	.byte	0x00, 0xf5, 0x21, 0x00


	//----- nvinfo : EIATTR_KPARAM_INFO
	.align		4
.L_24:
        /*0048*/ 	.byte	0x04, 0x17
        /*004a*/ 	.short	(.L_26 - .L_25)
.L_25:
        /*004c*/ 	.word	0x00000000
        /*0050*/ 	.short	0x0000
        /*0052*/ 	.short	0x0000
        /*0054*/ 	.byte	0x00, 0xf5, 0x21, 0x00


	//----- nvinfo : EIATTR_SPARSE_MMA_MASK
	.align		4
.L_26:
        /*0058*/ 	.byte	0x03, 0x50
        /*005a*/ 	.short	0x0000


	//----- nvinfo : EIATTR_MAXREG_COUNT
	.align		4
        /*005c*/ 	.byte	0x03, 0x1b
        /*005e*/ 	.short	0x00ff


	//----- nvinfo : EIATTR_MERCURY_ISA_VERSION
	.align		4
        /*0060*/ 	.byte	0x03, 0x5f
        /*0062*/ 	.short	0x0101


	//----- nvinfo : EIATTR_VRC_CTA_INIT_COUNT
	.align		4
        /*0064*/ 	.byte	0x02, 0x4a
	.zero		1
	.zero		1


	//----- nvinfo : EIATTR_EXIT_INSTR_OFFSETS
	.align		4
        /*0068*/ 	.byte	0x04, 0x1c
        /*006a*/ 	.short	(.L_28 - .L_27)


	//   ....[0]....
.L_27:
        /*006c*/ 	.word	0x00000070


	//   ....[1]....
        /*0070*/ 	.word	0x00000330


	//----- nvinfo : EIATTR_CRS_STACK_SIZE
	.align		4
.L_28:
        /*0074*/ 	.byte	0x04, 0x1e
        /*0076*/ 	.short	(.L_30 - .L_29)
.L_29:
        /*0078*/ 	.word	0x00000000


	//----- nvinfo : EIATTR_CBANK_PARAM_SIZE
	.align		4
.L_30:
        /*007c*/ 	.byte	0x03, 0x19
        /*007e*/ 	.short	0x0024


	//----- nvinfo : EIATTR_PARAM_CBANK
	.align		4
        /*0080*/ 	.byte	0x04, 0x0a
        /*0082*/ 	.short	(.L_32 - .L_31)
	.align		4
.L_31:
        /*0084*/ 	.word	index@(.nv.constant0._Z19galaxy_distributionPiS_S_Pfi)
        /*0088*/ 	.short	0x0380
        /*008a*/ 	.short	0x0024


	//----- nvinfo : EIATTR_SW_WAR
	.align		4
.L_32:
        /*008c*/ 	.byte	0x04, 0x36
        /*008e*/ 	.short	(.L_34 - .L_33)
.L_33:
        /*0090*/ 	.word	0x00000008
.L_34:


//--------------------- .nv.info._Z16build_histograms9GalaxySetS_PiS0_S0_i --------------------------
	.section	.nv.info._Z16build_histograms9GalaxySetS_PiS0_S0_i,"",@"SHT_CUDA_INFO"
	.sectionflags	@""
	.align	4


	//----- nvinfo : EIATTR_CUDA_API_VERSION
	.align		4
        /*0000*/ 	.byte	0x04, 0x37
        /*0002*/ 	.short	(.L_36 - .L_35)
.L_35:
        /*0004*/ 	.word	0x00000082


	//----- nvinfo : EIATTR_KPARAM_INFO
	.align		4
.L_36:
        /*0008*/ 	.byte	0x04, 0x17
        /*000a*/ 	.short	(.L_38 - .L_37)
.L_37:
        /*000c*/ 	.word	0x00000000
        /*0010*/ 	.short	0x0005
        /*0012*/ 	.short	0x0028
        /*0014*/ 	.byte	0x00, 0xf0, 0x11, 0x00


	//----- nvinfo : EIATTR_KPARAM_INFO
	.align		4
.L_38:
        /*0018*/ 	.byte	0x04, 0x17
        /*001a*/ 	.short	(.L_40 - .L_39)
.L_39:
        /*001c*/ 	.word	0x00000000
        /*0020*/ 	.short	0x0004
        /*0022*/ 	.short	0x0020
        /*0024*/ 	.byte	0x00, 0xf5, 0x21, 0x00


	//----- nvinfo : EIATTR_KPARAM_INFO
	.align		4
.L_40:
        /*0028*/ 	.byte	0x04, 0x17
        /*002a*/ 	.short	(.L_42 - .L_41)
.L_41:
        /*002c*/ 	.word	0x00000000
        /*0030*/ 	.short	0x0003
        /*0032*/ 	.short	0x0018
        /*0034*/ 	.byte	0x00, 0xf5, 0x21, 0x00


	//----- nvinfo : EIATTR_KPARAM_INFO
	.align		4
.L_42:
        /*0038*/ 	.byte	0x04, 0x17
        /*003a*/ 	.short	(.L_44 - .L_43)
.L_43:
        /*003c*/ 	.word	0x00000000
        /*0040*/ 	.short	0x0002
        /*0042*/ 	.short	0x0010
        /*0044*/ 	.byte	0x00, 0xf5, 0x21, 0x00


	//----- nvinfo : EIATTR_KPARAM_INFO
	.align		4
.L_44:
        /*0048*/ 	.byte	0x04, 0x17
        /*004a*/ 	.short	(.L_46 - .L_45)
.L_45:
        /*004c*/ 	.word	0x00000000
        /*0050*/ 	.short	0x0001
        /*0052*/ 	.short	0x0008
        /*0054*/ 	.byte	0x00, 0xf0, 0x21, 0x00


	//----- nvinfo : EIATTR_KPARAM_INFO
	.align		4
.L_46:
        /*0058*/ 	.byte	0x04, 0x17
        /*005a*/ 	.short	(.L_48 - .L_47)
.L_47:
        /*005c*/ 	.word	0x00000000
        /*0060*/ 	.short	0x0000
        /*0062*/ 	.short	0x0000
        /*0064*/ 	.byte	0x00, 0xf0, 0x21, 0x00


	//----- nvinfo : EIATTR_SPARSE_MMA_MASK
	.align		4
.L_48:
        /*0068*/ 	.byte	0x03, 0x50
        /*006a*/ 	.short	0x0000


	//----- nvinfo : EIATTR_MAXREG_COUNT
	.align		4
        /*006c*/ 	.byte	0x03, 0x1b
        /*006e*/ 	.short	0x00ff


	//----- nvinfo : EIATTR_NUM_BARRIERS
	.align		4
        /*0070*/ 	.byte	0x02, 0x4c
        /*0072*/ 	.byte	0x01
	.zero		1


	//----- nvinfo : EIATTR_MERCURY_ISA_VERSION
	.align		4
        /*0074*/ 	.byte	0x03, 0x5f
        /*0076*/ 	.short	0x0101


	//----- nvinfo : EIATTR_VRC_CTA_INIT_COUNT
	.align		4
        /*0078*/ 	.byte	0x02, 0x4a
	.zero		1
	.zero		1


	//----- nvinfo : EIATTR_EXIT_INSTR_OFFSETS
	.align		4
        /*007c*/ 	.byte	0x04, 0x1c
        /*007e*/ 	.short	(.L_50 - .L_49)


	//   ....[0]....
.L_49:
        /*0080*/ 	.word	0x00007f70


	//----- nvinfo : EIATTR_CRS_STACK_SIZE
	.align		4
.L_50:
        /*0084*/ 	.byte	0x04, 0x1e
        /*0086*/ 	.short	(.L_52 - .L_51)
.L_51:
        /*0088*/ 	.word	0x00000000


	//----- nvinfo : EIATTR_CBANK_PARAM_SIZE
	.align		4
.L_52:
        /*008c*/ 	.byte	0x03, 0x19
        /*008e*/ 	.short	0x002c


	//----- nvinfo : EIATTR_PARAM_CBANK
	.align		4
        /*0090*/ 	.byte	0x04, 0x0a
        /*0092*/ 	.short	(.L_54 - .L_53)
	.align		4
.L_53:
        /*0094*/ 	.word	index@(.nv.constant0._Z16build_histograms9GalaxySetS_PiS0_S0_i)
        /*0098*/ 	.short	0x0380
        /*009a*/ 	.short	0x002c


	//----- nvinfo : EIATTR_SW_WAR
	.align		4
.L_54:
        /*009c*/ 	.byte	0x04, 0x36
        /*009e*/ 	.short	(.L_56 - .L_55)
.L_55:
        /*00a0*/ 	.word	0x00000008
.L_56:


//--------------------- .nv.callgraph             --------------------------
	.section	.nv.callgraph,"",@"SHT_CUDA_CALLGRAPH"
	.align	4
	.sectionentsize	8
	.align		4
        /*0000*/ 	.word	0x00000000
	.align		4
        /*0004*/ 	.word	0xffffffff
	.align		4
        /*0008*/ 	.word	0x00000000
	.align		4
        /*000c*/ 	.word	0xfffffffe
	.align		4
        /*0010*/ 	.word	0x00000000
	.align		4
        /*0014*/ 	.word	0xfffffffd
	.align		4
        /*0018*/ 	.word	0x00000000
	.align		4
        /*001c*/ 	.word	0xfffffffc


//--------------------- .nv.constant4             --------------------------
	.section	.nv.constant4,"a",@progbits
	.align	8
	.align		8
.nv.constant4:
        /*0000*/ 	.dword	__cudart_i2opi_f


//--------------------- .text._Z19galaxy_distributionPiS_S_Pfi --------------------------
	.section	.text._Z19galaxy_distributionPiS_S_Pfi,"ax",@progbits
	.align	128
        .global         _Z19galaxy_distributionPiS_S_Pfi
        .type           _Z19galaxy_distributionPiS_S_Pfi,@function
        .size           _Z19galaxy_distributionPiS_S_Pfi,(.L_x_103 - _Z19galaxy_distributionPiS_S_Pfi)
        .other          _Z19galaxy_distributionPiS_S_Pfi,@"STO_CUDA_ENTRY STV_DEFAULT"
_Z19galaxy_distributionPiS_S_Pfi:
.text._Z19galaxy_distributionPiS_S_Pfi:
[----:B------:R-:W-:Y:S01]  /*0000*/  LDC R1, c[0x0][0x37c] ;  /* 0x0000df00ff017b82 */ /* 0x000fe20000000800 */
[----:B------:R-:W0:Y:S07]  /*0010*/  S2R R13, SR_TID.X ;  /* 0x00000000000d7919 */ /* 0x000e2e0000002100 */
[----:B------:R-:W0:Y:S01]  /*0020*/  S2UR UR4, SR_CTAID.X ;  /* 0x00000000000479c3 */ /* 0x000e220000002500 */
[----:B------:R-:W1:Y:S07]  /*0030*/  LDCU UR5, c[0x0][0x3a0] ;  /* 0x00007400ff0577ac */ /* 0x000e6e0008000800 */
[----:B------:R-:W0:Y:S02]  /*0040*/  LDC R2, c[0x0][0x360] ;  /* 0x0000d800ff027b82 */ /* 0x000e240000000800 */
[----:B0-----:R-:W-:-:S05]  /*0050*/  IMAD R13, R2, UR4, R13 ;  /* 0x00000004020d7c24 */ /* 0x001fca000f8e020d */
[----:B-1----:R-:W-:-:S13]  /*0060*/  ISETP.GE.AND P0, PT, R13, UR5, PT ;  /* 0x000000050d007c0c */ /* 0x002fda000bf06270 */
[----:B------:R-:W-:Y:S05]  /*0070*/  @P0 EXIT ;  /* 0x000000000000094d */ /* 0x000fea0003800000 */
[----:B------:R-:W0:Y:S01]  /*0080*/  LDC.64 R10, c[0x0][0x390] ;  /* 0x0000e400ff0a7b82 */ /* 0x000e220000000a00 */
[----:B------:R-:W1:Y:S01]  /*0090*/  LDCU UR4, c[0x0][0x370] ;  /* 0x00006e00ff0477ac */ /* 0x000e620008000800 */
[----:B------:R-:W2:Y:S06]  /*00a0*/  LDCU.64 UR6, c[0x0][0x358] ;  /* 0x00006b00ff0677ac */ /* 0x000eac0008000a00 */
[----:B------:R-:W3:Y:S01]  /*00b0*/  LDC.64 R8, c[0x0][0x398] ;  /* 0x0000e600ff087b82 */ /* 0x000ee20000000a00 */
[----:B------:R-:W4:Y:S07]  /*00c0*/  LDCU UR5, c[0x0][0x3a0] ;  /* 0x00007400ff0577ac */ /* 0x000f2e0008000800 */
[----:B------:R-:W0:Y:S01]  /*00d0*/  LDC.64 R6, c[0x0][0x380] ;  /* 0x0000e000ff067b82 */ /* 0x000e220000000a00 */
[----:B-1----:R-:W-:-:S07]  /*00e0*/  IMAD R2, R2, UR4, RZ ;  /* 0x0000000402027c24 */ /* 0x002fce000f8e02ff */
[----:B--2---:R-:W1:Y:S02]  /*00f0*/  LDC.64 R4, c[0x0][0x388] ;  /* 0x0000e200ff047b82 */ /* 0x004e640000000a00 */
.L_x_4:
[----:B0-----:R-:W-:-:S05]  /*0100*/  IMAD.WIDE R16, R13, 0x4, R10 ;  /* 0x000000040d107825 */ /* 0x001fca00078e020a */
[----:B------:R-:W2:Y:S01]  /*0110*/  LDG.E R3, desc[UR6][R16.64] ;  /* 0x0000000610037981 */ /* 0x000ea2000c1e1900 */
[--C-:B------:R-:W-:Y:S01]  /*0120*/  IMAD.MOV.U32 R15, RZ, RZ, R13.reuse ;  /* 0x000000ffff0f7224 */ /* 0x100fe200078e000d */
[----:B------:R-:W-:Y:S01]  /*0130*/  BSSY.RECONVERGENT B0, `(.L_x_0) ;  /* 0x000001e000007945 */ /* 0x000fe20003800200 */
[----:B------:R-:W-:-:S05]  /*0140*/  IMAD.IADD R13, R2, 0x1, R13 ;  /* 0x00000001020d7824 */ /* 0x000fca00078e020d */
[----:B----4-:R-:W-:Y:S02]  /*0150*/  ISETP.GE.AND P2, PT, R13, UR5, PT ;  /* 0x000000050d007c0c */ /* 0x010fe4000bf46270 */
[----:B--2---:R-:W-:-:S13]  /*0160*/  ISETP.NE.AND P0, PT, R3, RZ, PT ;  /* 0x000000ff0300720c */ /* 0x004fda0003f05270 */
[----:B------:R-:W-:Y:S05]  /*0170*/  @!P0 BRA `(.L_x_1) ;  /* 0x0000000000648947 */ /* 0x000fea0003800000 */
[----:B-1----:R-:W-:-:S04]  /*0180*/  IMAD.WIDE R18, R15, 0x4, R4 ;  /* 0x000000040f127825 */ /* 0x002fc800078e0204 */
[----:B------:R-:W-:Y:S02]  /*0190*/  IMAD.WIDE R16, R15, 0x4, R6 ;  /* 0x000000040f107825 */ /* 0x000fe400078e0206 */
[----:B------:R-:W2:Y:S04]  /*01a0*/  LDG.E R18, desc[UR6][R18.64] ;  /* 0x0000000612127981 */ /* 0x000ea8000c1e1900 */
[----:B------:R-:W4:Y:S01]  /*01b0*/  LDG.E R16, desc[UR6][R16.64] ;  /* 0x0000000610107981 */ /* 0x000f22000c1e1900 */
[----:B------:R-:W-:Y:S01]  /*01c0*/  I2FP.F32.S32 R3, R3 ;  /* 0x0000000300037245 */ /* 0x000fe20000201400 */
[----:B------:R-:W-:Y:S03]  /*01d0*/  BSSY.RECONVERGENT B1, `(.L_x_2) ;  /* 0x0000011000017945 */ /* 0x000fe60003800200 */
[----:B------:R-:W0:Y:S01]  /*01e0*/  MUFU.RCP R14, R3 ;  /* 0x00000003000e7308 */ /* 0x000e220000001000 */
[----:B--2---:R-:W-:-:S02]  /*01f0*/  I2FP.F32.S32 R12, R18 ;  /* 0x00000012000c7245 */ /* 0x004fc40000201400 */
[----:B----4-:R-:W-:-:S03]  /*0200*/  I2FP.F32.S32 R0, R16 ;  /* 0x0000001000007245 */ /* 0x010fc60000201400 */
[----:B------:R-:W-:-:S04]  /*0210*/  FADD R21, R12, R12 ;  /* 0x0000000c0c157221 */ /* 0x000fc80000000000 */
[----:B------:R-:W-:Y:S01]  /*0220*/  FADD R0, R0, -R21 ;  /* 0x8000001500007221 */ /* 0x000fe20000000000 */
[----:B0-----:R-:W-:-:S03]  /*0230*/  FFMA R21, -R3, R14, 1 ;  /* 0x3f80000003157423 */ /* 0x001fc6000000010e */
[----:B------:R-:W-:Y:S01]  /*0240*/  FADD R0, R0, R3 ;  /* 0x0000000300007221 */ /* 0x000fe20000000000 */
[----:B------:R-:W-:-:S03]  /*0250*/  FFMA R21, R14, R21, R14 ;  /* 0x000000150e157223 */ /* 0x000fc6000000000e */
[----:B------:R-:W0:Y:S01]  /*0260*/  FCHK P0, R0, R3 ;  /* 0x0000000300007302 */ /* 0x000e220000000000 */
[----:B------:R-:W-:-:S04]  /*0270*/  FFMA R12, R0, R21, RZ ;  /* 0x00000015000c7223 */ /* 0x000fc800000000ff */
[----:B------:R-:W-:-:S04]  /*0280*/  FFMA R14, -R3, R12, R0 ;  /* 0x0000000c030e7223 */ /* 0x000fc80000000100 */
[----:B------:R-:W-:Y:S01]  /*0290*/  FFMA R21, R21, R14, R12 ;  /* 0x0000000e15157223 */ /* 0x000fe2000000000c */
[----:B0-----:R-:W-:Y:S06]  /*02a0*/  @!P0 BRA `(.L_x_3) ;  /* 0x00000000000c8947 */ /* 0x001fec0003800000 */
[----:B------:R-:W-:-:S07]  /*02b0*/  MOV R12, 0x2d0 ;  /* 0x000002d0000c7802 */ /* 0x000fce0000000f00 */
[----:B---3--:R-:W-:Y:S05]  /*02c0*/  CALL.REL.NOINC `($__internal_0_$__cuda_sm3x_div_rn_noftz_f32_slowpath) ;  /* 0x00000000001c7944 */ /* 0x008fea0003c00000 */
[----:B------:R-:W-:-:S07]  /*02d0*/  IMAD.MOV.U32 R21, RZ, RZ, R0 ;  /* 0x000000ffff157224 */ /* 0x000fce00078e0000 */
.L_x_3:
[----:B------:R-:W-:Y:S05]  /*02e0*/  BSYNC.RECONVERGENT B1 ;  /* 0x0000000000017941 */ /* 0x000fea0003800200 */
.L_x_2:
[----:B---3--:R-:W-:-:S05]  /*02f0*/  IMAD.WIDE R14, R15, 0x4, R8 ;  /* 0x000000040f0e7825 */ /* 0x008fca00078e0208 */
[----:B------:R0:W-:Y:S02]  /*0300*/  STG.E desc[UR6][R14.64], R21 ;  /* 0x000000150e007986 */ /* 0x0001e4000c101906 */
.L_x_1:
[----:B------:R-:W-:Y:S05]  /*0310*/  BSYNC.RECONVERGENT B0 ;  /* 0x0000000000007941 */ /* 0x000fea0003800200 */
.L_x_0:
[----:B------:R-:W-:Y:S05]  /*0320*/  @!P2 BRA `(.L_x_4) ;  /* 0xfffffffc0074a947 */ /* 0x000fea000383ffff */
[----:B------:R-:W-:Y:S05]  /*0330*/  EXIT ;  /* 0x000000000000794d */ /* 0x000fea0003800000 */
        .weak           $__internal_0_$__cuda_sm3x_div_rn_noftz_f32_slowpath
        .type           $__internal_0_$__cuda_sm3x_div_rn_noftz_f32_slowpath,@function
        .size           $__internal_0_$__cuda_sm3x_div_rn_noftz_f32_slowpath,(.L_x_103 - $__internal_0_$__cuda_sm3x_div_rn_noftz_f32_slowpath)
$__internal_0_$__cuda_sm3x_div_rn_noftz_f32_slowpath:
[--C-:B------:R-:W-:Y:S01]  /*0340*/  SHF.R.U32.HI R14, RZ, 0x17, R3.reuse ;  /* 0x00000017ff0e7819 */ /* 0x100fe20000011603 */
[----:B------:R-:W-:Y:S01]  /*0350*/  BSSY.RECONVERGENT B2, `(.L_x_5) ;  /* 0x0000064000027945 */ /* 0x000fe20003800200 */
[--C-:B------:R-:W-:Y:S01]  /*0360*/  SHF.R.U32.HI R16, RZ, 0x17, R0.reuse ;  /* 0x00000017ff107819 */ /* 0x100fe20000011600 */
[----:B------:R-:W-:Y:S01]  /*0370*/  IMAD.MOV.U32 R17, RZ, RZ, R0 ;  /* 0x000000ffff117224 */ /* 0x000fe200078e0000 */
[----:B------:R-:W-:Y:S01]  /*0380*/  LOP3.LUT R14, R14, 0xff, RZ, 0xc0, !PT ;  /* 0x000000ff0e0e7812 */ /* 0x000fe200078ec0ff */
[----:B------:R-:W-:Y:S01]  /*0390*/  IMAD.MOV.U32 R18, RZ, RZ, R3 ;  /* 0x000000ffff127224 */ /* 0x000fe200078e0003 */
[----:B------:R-:W-:-:S03]  /*03a0*/  LOP3.LUT R19, R16, 0xff, RZ, 0xc0, !PT ;  /* 0x000000ff10137812 */ /* 0x000fc600078ec0ff */
[----:B------:R-:W-:Y:S02]  /*03b0*/  VIADD R21, R14, 0xffffffff ;  /* 0xffffffff0e157836 */ /* 0x000fe40000000000 */
[----:B------:R-:W-:-:S03]  /*03c0*/  VIADD R20, R19, 0xffffffff ;  /* 0xffffffff13147836 */ /* 0x000fc60000000000 */
[----:B------:R-:W-:-:S04]  /*03d0*/  ISETP.GT.U32.AND P0, PT, R21, 0xfd, PT ;  /* 0x000000fd1500780c */ /* 0x000fc80003f04070 */
[----:B------:R-:W-:-:S13]  /*03e0*/  ISETP.GT.U32.OR P0, PT, R20, 0xfd, P0 ;  /* 0x000000fd1400780c */ /* 0x000fda0000704470 */
[----:B------:R-:W-:Y:S01]  /*03f0*/  @!P0 IMAD.MOV.U32 R16, RZ, RZ, RZ ;  /* 0x000000ffff108224 */ /* 0x000fe200078e00ff */
[----:B------:R-:W-:Y:S06]  /*0400*/  @!P0 BRA `(.L_x_6) ;  /* 0x00000000005c8947 */ /* 0x000fec0003800000 */
[----:B------:R-:W-:Y:S02]  /*0410*/  FSETP.GTU.FTZ.AND P0, PT, |R0|, +INF , PT ;  /* 0x7f8000000000780b */ /* 0x000fe40003f1c200 */
[----:B------:R-:W-:-:S04]  /*0420*/  FSETP.GTU.FTZ.AND P1, PT, |R3|, +INF , PT ;  /* 0x7f8000000300780b */ /* 0x000fc80003f3c200 */
[----:B------:R-:W-:-:S13]  /*0430*/  PLOP3.LUT P0, PT, P0, P1, PT, 0xf8, 0x8f ;  /* 0x00000000008f781c */ /* 0x000fda0000703f70 */
[----:B------:R-:W-:Y:S05]  /*0440*/  @P0 BRA `(.L_x_7) ;  /* 0x00000004004c0947 */ /* 0x000fea0003800000 */
[----:B------:R-:W-:-:S13]  /*0450*/  LOP3.LUT P0, RZ, R18, 0x7fffffff, R17, 0xc8, !PT ;  /* 0x7fffffff12ff7812 */ /* 0x000fda000780c811 */
[----:B------:R-:W-:Y:S05]  /*0460*/  @!P0 BRA `(.L_x_8) ;  /* 0x00000004003c8947 */ /* 0x000fea0003800000 */
[C---:B------:R-:W-:Y:S02]  /*0470*/  FSETP.NEU.FTZ.AND P3, PT, |R0|.reuse, +INF , PT ;  /* 0x7f8000000000780b */ /* 0x040fe40003f7d200 */
[----:B------:R-:W-:Y:S02]  /*0480*/  FSETP.NEU.FTZ.AND P1, PT, |R3|, +INF , PT ;  /* 0x7f8000000300780b */ /* 0x000fe40003f3d200 */
[----:B------:R-:W-:-:S11]  /*0490*/  FSETP.NEU.FTZ.AND P0, PT, |R0|, +INF , PT ;  /* 0x7f8000000000780b */ /* 0x000fd60003f1d200 */
[----:B------:R-:W-:Y:S05]  /*04a0*/  @!P1 BRA !P3, `(.L_x_8) ;  /* 0x00000004002c9947 */ /* 0x000fea0005800000 */
[----:B------:R-:W-:-:S04]  /*04b0*/  LOP3.LUT P3, RZ, R17, 0x7fffffff, RZ, 0xc0, !PT ;  /* 0x7fffffff11ff7812 */ /* 0x000fc8000786c0ff */
[----:B------:R-:W-:-:S13]  /*04c0*/  PLOP3.LUT P1, PT, P1, P3, PT, 0x2f, 0xf2 ;  /* 0x0000000000f2781c */ /* 0x000fda0000f26577 */
[----:B------:R-:W-:Y:S05]  /*04d0*/  @P1 BRA `(.L_x_9) ;  /* 0x0000000400181947 */ /* 0x000fea0003800000 */
[----:B------:R-:W-:-:S04]  /*04e0*/  LOP3.LUT P1, RZ, R18, 0x7fffffff, RZ, 0xc0, !PT ;  /* 0x7fffffff12ff7812 */ /* 0x000fc8000782c0ff */
[----:B------:R-:W-:-:S13]  /*04f0*/  PLOP3.LUT P0, PT, P0, P1, PT, 0x2f, 0xf2 ;  /* 0x0000000000f2781c */ /* 0x000fda0000702577 */
[----:B------:R-:W-:Y:S05]  /*0500*/  @P0 BRA `(.L_x_10) ;  /* 0x0000000400000947 */ /* 0x000fea0003800000 */
[----:B------:R-:W-:Y:S02]  /*0510*/  ISETP.GE.AND P0, PT, R20, RZ, PT ;  /* 0x000000ff1400720c */ /* 0x000fe40003f06270 */
[----:B------:R-:W-:-:S11]  /*0520*/  ISETP.GE.AND P1, PT, R21, RZ, PT ;  /* 0x000000ff1500720c */ /* 0x000fd60003f26270 */
[----:B------:R-:W-:Y:S02]  /*0530*/  @P0 IMAD.MOV.U32 R16, RZ, RZ, RZ ;  /* 0x000000ffff100224 */ /* 0x000fe400078e00ff */
[----:B------:R-:W-:Y:S01]  /*0540*/  @!P0 FFMA R17, R0, 1.84467440737095516160e+19, RZ ;  /* 0x5f80000000118823 */ /* 0x000fe200000000ff */
[----:B------:R-:W-:Y:S02]  /*0550*/  @!P0 IMAD.MOV.U32 R16, RZ, RZ, -0x40 ;  /* 0xffffffc0ff108424 */ /* 0x000fe400078e00ff */
[----:B------:R-:W-:Y:S02]  /*0560*/  @!P1 FFMA R18, R3, 1.84467440737095516160e+19, RZ ;  /* 0x5f80000003129823 */ /* 0x000fe400000000ff */
[----:B------:R-:W-:-:S07]  /*0570*/  @!P1 VIADD R16, R16, 0x40 ;  /* 0x0000004010109836 */ /* 0x000fce0000000000 */
.L_x_6:
[----:B------:R-:W-:Y:S01]  /*0580*/  LEA R3, R14, 0xc0800000, 0x17 ;  /* 0xc08000000e037811 */ /* 0x000fe200078eb8ff */
[----:B------:R-:W-:Y:S01]  /*0590*/  VIADD R19, R19, 0xffffff81 ;  /* 0xffffff8113137836 */ /* 0x000fe20000000000 */
[----:B------:R-:W-:Y:S03]  /*05a0*/  BSSY.RECONVERGENT B3, `(.L_x_11) ;  /* 0x0000035000037945 */ /* 0x000fe60003800200 */
[----:B------:R-:W-:Y:S02]  /*05b0*/  IMAD.IADD R20, R18, 0x1, -R3 ;  /* 0x0000000112147824 */ /* 0x000fe400078e0a03 */
[C---:B------:R-:W-:Y:S01]  /*05c0*/  IMAD R0, R19.reuse, -0x800000, R17 ;  /* 0xff80000013007824 */ /* 0x040fe200078e0211 */
[----:B------:R-:W-:Y:S01]  /*05d0*/  IADD3 R19, PT, PT, R19, 0x7f, -R14 ;  /* 0x0000007f13137810 */ /* 0x000fe20007ffe80e */
[----:B------:R-:W0:Y:S01]  /*05e0*/  MUFU.RCP R3, R20 ;  /* 0x0000001400037308 */ /* 0x000e220000001000 */
[----:B------:R-:W-:-:S03]  /*05f0*/  FADD.FTZ R21, -R20, -RZ ;  /* 0x800000ff14157221 */ /* 0x000fc60000010100 */
[----:B------:R-:W-:Y:S02]  /*0600*/  IMAD.IADD R19, R19, 0x1, R16 ;  /* 0x0000000113137824 */ /* 0x000fe400078e0210 */
[----:B0-----:R-:W-:-:S04]  /*0610*/  FFMA R18, R3, R21, 1 ;  /* 0x3f80000003127423 */ /* 0x001fc80000000015 */
[----:B------:R-:W-:-:S04]  /*0620*/  FFMA R3, R3, R18, R3 ;  /* 0x0000001203037223 */ /* 0x000fc80000000003 */
[----:B------:R-:W-:-:S04]  /*0630*/  FFMA R18, R0, R3, RZ ;  /* 0x0000000300127223 */ /* 0x000fc800000000ff */
[----:B------:R-:W-:-:S04]  /*0640*/  FFMA R17, R21, R18, R0 ;  /* 0x0000001215117223 */ /* 0x000fc80000000000 */
[----:B------:R-:W-:-:S04]  /*0650*/  FFMA R18, R3, R17, R18 ;  /* 0x0000001103127223 */ /* 0x000fc80000000012 */
[----:B------:R-:W-:-:S04]  /*0660*/  FFMA R21, R21, R18, R0 ;  /* 0x0000001215157223 */ /* 0x000fc80000000000 */
[----:B------:R-:W-:-:S05]  /*0670*/  FFMA R0, R3, R21, R18 ;  /* 0x0000001503007223 */ /* 0x000fca0000000012 */
[----:B------:R-:W-:-:S04]  /*0680*/  SHF.R.U32.HI R14, RZ, 0x17, R0 ;  /* 0x00000017ff0e7819 */ /* 0x000fc80000011600 */
[----:B------:R-:W-:-:S05]  /*0690*/  LOP3.LUT R14, R14, 0xff, RZ, 0xc0, !PT ;  /* 0x000000ff0e0e7812 */ /* 0x000fca00078ec0ff */
[----:B------:R-:W-:-:S04]  /*06a0*/  IMAD.IADD R20, R14, 0x1, R19 ;  /* 0x000000010e147824 */ /* 0x000fc800078e0213 */
[----:B------:R-:W-:-:S05]  /*06b0*/  VIADD R14, R20, 0xffffffff ;  /* 0xffffffff140e7836 */ /* 0x000fca0000000000 */
[----:B------:R-:W-:-:S13]  /*06c0*/  ISETP.GE.U32.AND P0, PT, R14, 0xfe, PT ;  /* 0x000000fe0e00780c */ /* 0x000fda0003f06070 */
[----:B------:R-:W-:Y:S05]  /*06d0*/  @!P0 BRA `(.L_x_12) ;  /* 0x0000000000808947 */ /* 0x000fea0003800000 */
[----:B------:R-:W-:-:S13]  /*06e0*/  ISETP.GT.AND P0, PT, R20, 0xfe, PT ;  /* 0x000000fe1400780c */ /* 0x000fda0003f04270 */
[----:B------:R-:W-:Y:S05]  /*06f0*/  @P0 BRA `(.L_x_13) ;  /* 0x00000000006c0947 */ /* 0x000fea0003800000 */
[----:B------:R-:W-:-:S13]  /*0700*/  ISETP.GE.AND P0, PT, R20, 0x1, PT ;  /* 0x000000011400780c */ /* 0x000fda0003f06270 */
[----:B------:R-:W-:Y:S05]  /*0710*/  @P0 BRA `(.L_x_14) ;  /* 0x0000000000740947 */ /* 0x000fea0003800000 */
[----:B------:R-:W-:Y:S02]  /*0720*/  ISETP.GE.AND P0, PT, R20, -0x18, PT ;  /* 0xffffffe81400780c */ /* 0x000fe40003f06270 */
[----:B------:R-:W-:-:S11]  /*0730*/  LOP3.LUT R0, R0, 0x80000000, RZ, 0xc0, !PT ;  /* 0x8000000000007812 */ /* 0x000fd600078ec0ff */
[----:B------:R-:W-:Y:S05]  /*0740*/  @!P0 BRA `(.L_x_14) ;  /* 0x0000000000688947 */ /* 0x000fea0003800000 */
[CCC-:B------:R-:W-:Y:S01]  /*0750*/  FFMA.RZ R14, R3.reuse, R21.reuse, R18.reuse ;  /* 0x00000015030e7223 */ /* 0x1c0fe2000000c012 */
[C---:B------:R-:W-:Y:S01]  /*0760*/  VIADD R17, R20.reuse, 0x20 ;  /* 0x0000002014117836 */ /* 0x040fe20000000000 */
[C---:B------:R-:W-:Y:S02]  /*0770*/  ISETP.NE.AND P3, PT, R20.reuse, RZ, PT ;  /* 0x000000ff1400720c */ /* 0x040fe40003f65270 */
[----:B------:R-:W-:Y:S02]  /*0780*/  ISETP.NE.AND P1, PT, R20, RZ, PT ;  /* 0x000000ff1400720c */ /* 0x000fe40003f25270 */
[----:B------:R-:W-:Y:S01]  /*0790*/  LOP3.LUT R16, R14, 0x7fffff, RZ, 0xc0, !PT ;  /* 0x007fffff0e107812 */ /* 0x000fe200078ec0ff */
[CCC-:B------:R-:W-:Y:S01]  /*07a0*/  FFMA.RP R14, R3.reuse, R21.reuse, R18.reuse ;  /* 0x00000015030e7223 */ /* 0x1c0fe20000008012 */
[----:B------:R-:W-:Y:S01]  /*07b0*/  FFMA.RM R3, R3, R21, R18 ;  /* 0x0000001503037223 */ /* 0x000fe20000004012 */
[----:B------:R-:W-:Y:S01]  /*07c0*/  IMAD.MOV R18, RZ, RZ, -R20 ;  /* 0x000000ffff127224 */ /* 0x000fe200078e0a14 */
[----:B------:R-:W-:-:S03]  /*07d0*/  LOP3.LUT R16, R16, 0x800000, RZ, 0xfc, !PT ;  /* 0x0080000010107812 */ /* 0x000fc600078efcff */
[----:B------:R-:W-:Y:S02]  /*07e0*/  FSETP.NEU.FTZ.AND P0, PT, R14, R3, PT ;  /* 0x000000030e00720b */ /* 0x000fe40003f1d000 */
[----:B------:R-:W-:Y:S02]  /*07f0*/  SHF.L.U32 R17, R16, R17, RZ ;  /* 0x0000001110117219 */ /* 0x000fe400000006ff */
[----:B------:R-:W-:Y:S02]  /*0800*/  SEL R3, R18, RZ, P3 ;  /* 0x000000ff12037207 */ /* 0x000fe40001800000 */
[----:B------:R-:W-:Y:S02]  /*0810*/  ISETP.NE.AND P1, PT, R17, RZ, P1 ;  /* 0x000000ff1100720c */ /* 0x000fe40000f25270 */
[----:B------:R-:W-:Y:S02]  /*0820*/  SHF.R.U32.HI R3, RZ, R3, R16 ;  /* 0x00000003ff037219 */ /* 0x000fe40000011610 */
[----:B------:R-:W-:-:S02]  /*0830*/  PLOP3.LUT P0, PT, P0, P1, PT, 0xf8, 0x8f ;  /* 0x00000000008f781c */ /* 0x000fc40000703f70 */
[----:B------:R-:W-:Y:S02]  /*0840*/  SHF.R.U32.HI R17, RZ, 0x1, R3 ;  /* 0x00000001ff117819 */ /* 0x000fe40000011603 */
[----:B------:R-:W-:-:S04]  /*0850*/  SEL R14, RZ, 0x1, !P0 ;  /* 0x00000001ff0e7807 */ /* 0x000fc80004000000 */
[----:B------:R-:W-:-:S04]  /*0860*/  LOP3.LUT R14, R14, 0x1, R17, 0xf8, !PT ;  /* 0x000000010e0e7812 */ /* 0x000fc800078ef811 */
[----:B------:R-:W-:-:S05]  /*0870*/  LOP3.LUT R14, R14, R3, RZ, 0xc0, !PT ;  /* 0x000000030e0e7212 */ /* 0x000fca00078ec0ff */
[----:B------:R-:W-:-:S05]  /*0880*/  IMAD.IADD R17, R17, 0x1, R14 ;  /* 0x0000000111117824 */ /* 0x000fca00078e020e */
[----:B------:R-:W-:Y:S01]  /*0890*/  LOP3.LUT R0, R17, R0, RZ, 0xfc, !PT ;  /* 0x0000000011007212 */ /* 0x000fe200078efcff */
[----:B------:R-:W-:Y:S06]  /*08a0*/  BRA `(.L_x_14) ;  /* 0x0000000000107947 */ /* 0x000fec0003800000 */
.L_x_13:
[----:B------:R-:W-:-:S04]  /*08b0*/  LOP3.LUT R0, R0, 0x80000000, RZ, 0xc0, !PT ;  /* 0x8000000000007812 */ /* 0x000fc800078ec0ff */
[----:B------:R-:W-:Y:S01]  /*08c0*/  LOP3.LUT R0, R0, 0x7f800000, RZ, 0xfc, !PT ;  /* 0x7f80000000007812 */ /* 0x000fe200078efcff */
[----:B------:R-:W-:Y:S06]  /*08d0*/  BRA `(.L_x_14) ;  /* 0x0000000000047947 */ /* 0x000fec0003800000 */
.L_x_12:
[----:B------:R-:W-:-:S07]  /*08e0*/  IMAD R0, R19, 0x800000, R0 ;  /* 0x0080000013007824 */ /* 0x000fce00078e0200 */
.L_x_14:
[----:B------:R-:W-:Y:S05]  /*08f0*/  BSYNC.RECONVERGENT B3 ;  /* 0x0000000000037941 */ /* 0x000fea0003800200 */
.L_x_11:
[----:B------:R-:W-:Y:S05]  /*0900*/  BRA `(.L_x_15) ;  /* 0x0000000000207947 */ /* 0x000fea0003800000 */
.L_x_10:
[----:B------:R-:W-:-:S04]  /*0910*/  LOP3.LUT R0, R18, 0x80000000, R17, 0x48, !PT ;  /* 0x8000000012007812 */ /* 0x000fc800078e4811 */
[----:B------:R-:W-:Y:S01]  /*0920*/  LOP3.LUT R0, R0, 0x7f800000, RZ, 0xfc, !PT ;  /* 0x7f80000000007812 */ /* 0x000fe200078efcff */
[----:B------:R-:W-:Y:S06]  /*0930*/  BRA `(.L_x_15) ;  /* 0x0000000000147947 */ /* 0x000fec0003800000 */
.L_x_9:
[----:B------:R-:W-:Y:S01]  /*0940*/  LOP3.LUT R0, R18, 0x80000000, R17, 0x48, !PT ;  /* 0x8000000012007812 */ /* 0x000fe200078e4811 */
[----:B------:R-:W-:Y:S06]  /*0950*/  BRA `(.L_x_15) ;  /* 0x00000000000c7947 */ /* 0x000fec0003800000 */
.L_x_8:
[----:B------:R-:W0:Y:S01]  /*0960*/  MUFU.RSQ R0, -QNAN ;  /* 0xffc0000000007908 */ /* 0x000e220000001400 */
[----:B------:R-:W-:Y:S05]  /*0970*/  BRA `(.L_x_15) ;  /* 0x0000000000047947 */ /* 0x000fea0003800000 */
.L_x_7:
[----:B------:R-:W-:-:S07]  /*0980*/  FADD.FTZ R0, R0, R3 ;  /* 0x0000000300007221 */ /* 0x000fce0000010000 */
.L_x_15:
[----:B------:R-:W-:Y:S05]  /*0990*/  BSYNC.RECONVERGENT B2 ;  /* 0x0000000000027941 */ /* 0x000fea0003800200 */
.L_x_5:
[----:B------:R-:W-:Y:S02]  /*09a0*/  IMAD.MOV.U32 R16, RZ, RZ, R12 ;  /* 0x000000ffff107224 */ /* 0x000fe400078e000c */
[----:B------:R-:W-:-:S04]  /*09b0*/  IMAD.MOV.U32 R17, RZ, RZ, 0x0 ;  /* 0x00000000ff117424 */ /* 0x000fc800078e00ff */
[----:B0-----:R-:W-:Y:S05]  /*09c0*/  RET.REL.NODEC R16 `(_Z19galaxy_distributionPiS_S_Pfi) ;  /* 0xfffffff4108c7950 */ /* 0x001fea0003c3ffff */
.L_x_16:
[----:B------:R-:W-:-:S00]  /*09d0*/  BRA `(.L_x_16) ;  /* 0xfffffffc00fc7947 */ /* 0x000fc0000383ffff */
[----:B------:R-:W-:-:S00]  /*09e0*/  NOP ;  /* 0x0000000000007918 */ /* 0x000fc00000000000 */
        /* <DEDUP_REMOVED lines=9> */
.L_x_103:


//--------------------- .text._Z16build_histograms9GalaxySetS_PiS0_S0_i --------------------------
	.section	.text._Z16build_histograms9GalaxySetS_PiS0_S0_i,"ax",@progbits
	.align	128
        .global         _Z16build_histograms9GalaxySetS_PiS0_S0_i
        .type           _Z16build_histograms9GalaxySetS_PiS0_S0_i,@function
        .size           _Z16build_histograms9GalaxySetS_PiS0_S0_i,(.L_x_105 - _Z16build_histograms9GalaxySetS_PiS0_S0_i)
        .other          _Z16build_histograms9GalaxySetS_PiS0_S0_i,@"STO_CUDA_ENTRY STV_DEFAULT"
_Z16build_histograms9GalaxySetS_PiS0_S0_i:
.text._Z16build_histograms9GalaxySetS_PiS0_S0_i:
[----:B------:R-:W-:Y:S01]  /*0000*/  LDC R1, c[0x0][0x37c] ;  /* 0x0000df00ff017b82 */ /* 0x000fe20000000800 */
[----:B------:R-:W0:Y:S07]  /*0010*/  S2R R0, SR_CTAID.X ;  /* 0x0000000000007919 */ /* 0x000e2e0000002500 */
[----:B------:R-:W1:Y:S01]  /*0020*/  S2UR UR8, SR_CgaCtaId ;  /* 0x00000000000879c3 */ /* 0x000e620000008800 */
[----:B------:R-:W0:Y:S01]  /*0030*/  LDCU UR9, c[0x0][0x360] ;  /* 0x00006c00ff0977ac */ /* 0x000e220008000800 */
[----:B------:R-:W0:Y:S01]  /*0040*/  S2R R3, SR_TID.X ;  /* 0x0000000000037919 */ /* 0x000e220000002100 */
[----:B------:R-:W-:Y:S01]  /*0050*/  UMOV UR4, 0x400 ;  /* 0x0000040000047882 */ /* 0x000fe20000000000 */
[----:B------:R-:W2:Y:S01]  /*0060*/  LDCU.64 UR10, c[0x0][0x358] ;  /* 0x00006b00ff0a77ac */ /* 0x000ea20008000a00 */
[----:B------:R-:W-:-:S02]  /*0070*/  UIADD3 UR6, UPT, UPT, UR4, 0xb40, URZ ;  /* 0x00000b4004067890 */ /* 0x000fc4000fffe0ff */
[----:B------:R-:W-:Y:S02]  /*0080*/  UIADD3 UR7, UPT, UPT, UR4, 0x1680, URZ ;  /* 0x0000168004077890 */ /* 0x000fe4000fffe0ff */
[----:B-1----:R-:W-:Y:S02]  /*0090*/  ULEA UR5, UR8, UR4, 0x18 ;  /* 0x0000000408057291 */ /* 0x002fe4000f8ec0ff */
[----:B------:R-:W-:Y:S02]  /*00a0*/  ULEA UR6, UR8, UR6, 0x18 ;  /* 0x0000000608067291 */ /* 0x000fe4000f8ec0ff */
[----:B------:R-:W-:Y:S01]  /*00b0*/  ULEA UR7, UR8, UR7, 0x18 ;  /* 0x0000000708077291 */ /* 0x000fe2000f8ec0ff */
[----:B------:R-:W-:Y:S01]  /*00c0*/  UMOV UR4, URZ ;  /* 0x000000ff00047c82 */ /* 0x000fe20008000000 */
[----:B0-2---:R-:W-:-:S10]  /*00d0*/  IMAD R2, R0, UR9, R3 ;  /* 0x0000000900027c24 */ /* 0x005fd4000f8e0203 */
.L_x_17:
[----:B------:R-:W-:Y:S02]  /*00e0*/  ULEA UR8, UR4, UR5, 0x2 ;  /* 0x0000000504087291 */ /* 0x000fe4000f8e10ff */
[----:B------:R-:W-:Y:S02]  /*00f0*/  ULEA UR12, UR4, UR6, 0x2 ;  /* 0x00000006040c7291 */ /* 0x000fe4000f8e10ff */
[----:B------:R-:W-:Y:S02]  /*0100*/  ULEA UR13, UR4, UR7, 0x2 ;  /* 0x00000007040d7291 */ /* 0x000fe4000f8e10ff */
[----:B------:R-:W-:-:S03]  /*0110*/  UIADD3 UR4, UPT, UPT, UR4, 0x10, URZ ;  /* 0x0000001004047890 */ /* 0x000fc6000fffe0ff */
[----:B------:R-:W-:Y:S01]  /*0120*/  STS [UR8], RZ ;  /* 0x000000ffff007988 */ /* 0x000fe20008000808 */
[----:B------:R-:W-:-:S03]  /*0130*/  UISETP.NE.AND UP0, UPT, UR4, 0x2d0, UPT ;  /* 0x000002d00400788c */ /* 0x000fc6000bf05270 */
[----:B------:R-:W-:Y:S04]  /*0140*/  STS [UR12], RZ ;  /* 0x000000ffff007988 */ /* 0x000fe8000800080c */
[----:B------:R-:W-:Y:S04]  /*0150*/  STS [UR13], RZ ;  /* 0x000000ffff007988 */ /* 0x000fe8000800080d */
[----:B------:R-:W-:Y:S04]  /*0160*/  STS [UR8+0x4], RZ ;  /* 0x000004ffff007988 */ /* 0x000fe80008000808 */
        /* <DEDUP_REMOVED lines=43> */
[----:B------:R-:W-:Y:S01]  /*0420*/  STS [UR13+0x3c], RZ ;  /* 0x00003cffff007988 */ /* 0x000fe2000800080d */
[----:B------:R-:W-:Y:S05]  /*0430*/  BRA.U UP0, `(.L_x_17) ;  /* 0xfffffffd00287547 */ /* 0x000fea000b83ffff */
[----:B------:R-:W0:Y:S02]  /*0440*/  LDCU UR4, c[0x0][0x3a8] ;  /* 0x00007500ff0477ac */ /* 0x000e240008000800 */
[----:B0-----:R-:W-:Y:S01]  /*0450*/  UISETP.GE.AND UP0, UPT, UR4, 0x1, UPT ;  /* 0x000000010400788c */ /* 0x001fe2000bf06270 */
[----:B------:R-:W-:Y:S08]  /*0460*/  BAR.SYNC.DEFER_BLOCKING 0x0 ;  /* 0x0000000000007b1d */ /* 0x000ff00000010000 */
[----:B------:R-:W-:Y:S05]  /*0470*/  BRA.U !UP0, `(.L_x_18) ;  /* 0x00000075087c7547 */ /* 0x000fea000b800000 */
[----:B------:R-:W0:Y:S01]  /*0480*/  LDCU UR6, c[0x0][0x370] ;  /* 0x00006e00ff0677ac */ /* 0x000e220008000800 */
[----:B------:R-:W-:Y:S01]  /*0490*/  BSSY.RECONVERGENT B1, `(.L_x_18) ;  /* 0x000075d000017945 */ /* 0x000fe20003800200 */
[----:B------:R-:W-:Y:S01]  /*04a0*/  IMAD.MOV.U32 R3, RZ, RZ, RZ ;  /* 0x000000ffff037224 */ /* 0x000fe200078e00ff */
[----:B0-----:R-:W-:-:S12]  /*04b0*/  UIMAD UR6, UR9, UR6, URZ ;  /* 0x00000006090672a4 */ /* 0x001fd8000f8e02ff */
.L_x_100:
[----:B0-----:R-:W0:Y:S01]  /*04c0*/  LDCU UR4, c[0x0][0x3a8] ;  /* 0x00007500ff0477ac */ /* 0x001e220008000800 */
[----:B------:R-:W-:Y:S01]  /*04d0*/  BSSY.RECONVERGENT B0, `(.L_x_19) ;  /* 0x0000755000007945 */ /* 0x000fe20003800200 */
[----:B0-----:R-:W-:-:S05]  /*04e0*/  IMAD.U32 R13, RZ, RZ, UR4 ;  /* 0x00000004ff0d7e24 */ /* 0x001fca000f8e00ff */
[----:B------:R-:W-:-:S13]  /*04f0*/  ISETP.GE.AND P0, PT, R2, R13, PT ;  /* 0x0000000d0200720c */ /* 0x000fda0003f06270 */
[----:B-1----:R-:W-:Y:S05]  /*0500*/  @P0 BRA `(.L_x_20) ;  /* 0x0000007400440947 */ /* 0x002fea0003800000 */
[----:B------:R-:W0:Y:S02]  /*0510*/  LDC.64 R8, c[0x0][0x380] ;  /* 0x0000e000ff087b82 */ /* 0x000e240000000a00 */
[----:B0-----:R-:W-:-:S05]  /*0520*/  IMAD.WIDE.U32 R8, R3, 0x8, R8 ;  /* 0x0000000803087825 */ /* 0x001fca00078e0008 */
[----:B------:R-:W2:Y:S04]  /*0530*/  LDG.E R4, desc[UR10][R8.64] ;  /* 0x0000000a08047981 */ /* 0x000ea8000c1e1900 */
[----:B------:R0:W5:Y:S02]  /*0540*/  LDG.E R5, desc[UR10][R8.64+0x4] ;  /* 0x0000040a08057981 */ /* 0x000164000c1e1900 */
[----:B0-----:R-:W-:Y:S02]  /*0550*/  IMAD.MOV.U32 R8, RZ, RZ, R2 ;  /* 0x000000ffff087224 */ /* 0x001fe400078e0002 */
[C---:B--2---:R-:W-:Y:S01]  /*0560*/  FMUL R7, R4.reuse, 0.63661974668502807617 ;  /* 0x3f22f98304077820 */ /* 0x044fe20000400000 */
[----:B------:R-:W-:Y:S01]  /*0570*/  SHF.R.U32.HI R10, RZ, 0x17, R4 ;  /* 0x00000017ff0a7819 */ /* 0x000fe20000011604 */
[C---:B------:R-:W-:Y:S01]  /*0580*/  IMAD.SHL.U32 R9, R4.reuse, 0x100, RZ ;  /* 0x0000010004097824 */ /* 0x040fe200078e00ff */
[----:B------:R-:W-:-:S02]  /*0590*/  FSETP.GE.AND P0, PT, |R4|, 105615, PT ;  /* 0x47ce47800400780b */ /* 0x000fc40003f06200 */
[----:B------:R-:W-:Y:S01]  /*05a0*/  LOP3.LUT R12, R10, 0xe0, RZ, 0xc0, !PT ;  /* 0x000000e00a0c7812 */ /* 0x000fe200078ec0ff */
[----:B------:R-:W0:Y:S01]  /*05b0*/  F2I.NTZ R7, R7 ;  /* 0x0000000700077305 */ /* 0x000e220000203100 */
[----:B------:R-:W-:Y:S02]  /*05c0*/  FSETP.EQ.OR P1, PT, |R4|, +INF , !P0 ;  /* 0x7f8000000400780b */ /* 0x000fe40004722600 */
[----:B------:R-:W-:Y:S01]  /*05d0*/  LOP3.LUT R9, R9, 0x80000000, RZ, 0xfc, !PT ;  /* 0x8000000009097812 */ /* 0x000fe200078efcff */
[----:B------:R-:W-:Y:S01]  /*05e0*/  VIADD R12, R12, 0xffffff80 ;  /* 0xffffff800c0c7836 */ /* 0x000fe20000000000 */
[----:B0-----:R-:W-:Y:S02]  /*05f0*/  I2FP.F32.S32 R11, R7 ;  /* 0x00000007000b7245 */ /* 0x001fe40000201400 */
[----:B------:R-:W-:-:S03]  /*0600*/  LOP3.LUT R7, R10, 0x1f, RZ, 0xc0, !PT ;  /* 0x0000001f0a077812 */ /* 0x000fc600078ec0ff */
[----:B------:R-:W-:Y:S01]  /*0610*/  FFMA R6, R11, -1.5707962512969970703, R4 ;  /* 0xbfc90fda0b067823 */ /* 0x000fe20000000004 */
[----:B------:R-:W-:-:S03]  /*0620*/  IADD3 R10, PT, PT, -R7, 0x20, RZ ;  /* 0x00000020070a7810 */ /* 0x000fc60007ffe1ff */
[----:B------:R-:W-:-:S04]  /*0630*/  FFMA R6, R11, -7.5497894158615963534e-08, R6 ;  /* 0xb3a221680b067823 */ /* 0x000fc80000000006 */
[----:B------:R-:W-:Y:S01]  /*0640*/  FFMA R6, R11, -5.3903029534742383927e-15, R6 ;  /* 0xa7c234c50b067823 */ /* 0x000fe20000000006 */
[----:B------:R-:W-:Y:S01]  /*0650*/  SHF.R.U32.HI R11, RZ, 0x5, R12 ;  /* 0x00000005ff0b7819 */ /* 0x000fe2000001160c */
[----:B------:R-:W-:Y:S01]  /*0660*/  @P0 FMUL R6, RZ, R4 ;  /* 0x00000004ff060220 */ /* 0x000fe20000400000 */
[----:B------:R-:W-:-:S03]  /*0670*/  P2R R12, PR, RZ, 0x2 ;  /* 0x00000002ff0c7803 */ /* 0x000fc60000000000 */
[----:B------:R-:W-:-:S07]  /*0680*/  IMAD.U32 R11, R11, -0x4, RZ ;  /* 0xfffffffc0b0b7824 */ /* 0x000fce00078e00ff */
.L_x_99:
[----:B0-----:R-:W0:Y:S01]  /*0690*/  LDC.64 R22, c[0x0][0x388] ;  /* 0x0000e200ff167b82 */ /* 0x001e220000000a00 */
[----:B------:R-:W-:Y:S01]  /*06a0*/  ISETP.NE.AND P1, PT, R12, RZ, PT ;  /* 0x000000ff0c00720c */ /* 0x000fe20003f25270 */
[----:B0-----:R-:W-:-:S05]  /*06b0*/  IMAD.WIDE R24, R8, 0x8, R22 ;  /* 0x0000000808187825 */ /* 0x001fca00078e0216 */
[----:B-----5:R0:W5:Y:S04]  /*06c0*/  LDG.E R13, desc[UR10][R24.64] ;  /* 0x0000000a180d7981 */ /* 0x020168000c1e1900 */
[----:B-1----:R0:W5:Y:S01]  /*06d0*/  LDG.E R14, desc[UR10][R24.64+0x4] ;  /* 0x0000040a180e7981 */ /* 0x002162000c1e1900 */
[C---:B------:R-:W-:Y:S01]  /*06e0*/  FMUL R21, R4.reuse, 0.63661974668502807617 ;  /* 0x3f22f98304157820 */ /* 0x040fe20000400000 */
[----:B------:R-:W-:Y:S01]  /*06f0*/  FSETP.GE.AND P0, PT, |R4|, 105615, PT ;  /* 0x47ce47800400780b */ /* 0x000fe20003f06200 */
[----:B------:R-:W-:Y:S01]  /*0700*/  BSSY.RECONVERGENT B2, `(.L_x_21) ;  /* 0x000005c000027945 */ /* 0x000fe20003800200 */
[----:B------:R-:W-:-:S03]  /*0710*/  IMAD.MOV.U32 R30, RZ, RZ, R6 ;  /* 0x000000ffff1e7224 */ /* 0x000fc600078e0006 */
[----:B------:R-:W1:Y:S02]  /*0720*/  F2I.NTZ R21, R21 ;  /* 0x0000001500157305 */ /* 0x000e640000203100 */
[----:B-1----:R-:W-:-:S04]  /*0730*/  SEL R26, R21, RZ, !P0 ;  /* 0x000000ff151a7207 */ /* 0x002fc80004000000 */
[----:B------:R-:W-:Y:S01]  /*0740*/  MOV R27, R26 ;  /* 0x0000001a001b7202 */ /* 0x000fe20000000f00 */
[----:B0-----:R-:W-:Y:S06]  /*0750*/  @P1 BRA `(.L_x_22) ;  /* 0x0000000400581947 */ /* 0x001fec0003800000 */
[----:B------:R-:W-:Y:S01]  /*0760*/  IMAD.MOV.U32 R31, RZ, RZ, RZ ;  /* 0x000000ffff1f7224 */ /* 0x000fe200078e00ff */
[----:B------:R-:W0:Y:S01]  /*0770*/  LDCU.64 UR8, c[0x4][URZ] ;  /* 0x01000000ff0877ac */ /* 0x000e220008000a00 */
[----:B------:R-:W-:Y:S01]  /*0780*/  IMAD.MOV.U32 R27, RZ, RZ, RZ ;  /* 0x000000ffff1b7224 */ /* 0x000fe200078e00ff */
[----:B------:R-:W-:Y:S01]  /*0790*/  UMOV UR5, URZ ;  /* 0x000000ff00057c82 */ /* 0x000fe20008000000 */
[----:B------:R-:W-:-:S05]  /*07a0*/  UMOV UR4, URZ ;  /* 0x000000ff00047c82 */ /* 0x000fca0008000000 */
.L_x_23:
[----:B0-----:R-:W-:Y:S02]  /*07b0*/  IMAD.U32 R24, RZ, RZ, UR8 ;  /* 0x00000008ff187e24 */ /* 0x001fe4000f8e00ff */
[----:B------:R-:W-:-:S05]  /*07c0*/  IMAD.U32 R25, RZ, RZ, UR9 ;  /* 0x00000009ff197e24 */ /* 0x000fca000f8e00ff */
[----:B------:R-:W2:Y:S01]  /*07d0*/  LDG.E.CONSTANT R24, desc[UR10][R24.64] ;  /* 0x0000000a18187981 */ /* 0x000ea2000c1e9900 */
[----:B------:R-:W-:Y:S01]  /*07e0*/  UIADD3 UR4, UPT, UPT, UR4, 0x1, URZ ;  /* 0x0000000104047890 */ /* 0x000fe2000fffe0ff */
[C---:B------:R-:W-:Y:S01]  /*07f0*/  ISETP.EQ.AND P0, PT, R27.reuse, RZ, PT ;  /* 0x000000ff1b00720c */ /* 0x040fe20003f02270 */
[----:B------:R-:W-:Y:S01]  /*0800*/  UIADD3 UR8, UP1, UPT, UR8, 0x4, URZ ;  /* 0x0000000408087890 */ /* 0x000fe2000ff3e0ff */
[C---:B------:R-:W-:Y:S01]  /*0810*/  ISETP.EQ.AND P1, PT, R27.reuse, 0x4, PT ;  /* 0x000000041b00780c */ /* 0x040fe20003f22270 */
[----:B------:R-:W-:Y:S01]  /*0820*/  UISETP.NE.AND UP0, UPT, UR4, 0x6, UPT ;  /* 0x000000060400788c */ /* 0x000fe2000bf05270 */
[C---:B------:R-:W-:Y:S01]  /*0830*/  ISETP.EQ.AND P3, PT, R27.reuse, 0xc, PT ;  /* 0x0000000c1b00780c */ /* 0x040fe20003f62270 */
[----:B------:R-:W-:Y:S01]  /*0840*/  UIADD3.X UR9, UPT, UPT, URZ, UR9, URZ, UP1, !UPT ;  /* 0x00000009ff097290 */ /* 0x000fe20008ffe4ff */
[C---:B------:R-:W-:Y:S02]  /*0850*/  ISETP.EQ.AND P4, PT, R27.reuse, 0x10, PT ;  /* 0x000000101b00780c */ /* 0x040fe40003f82270 */
[----:B------:R-:W-:Y:S01]  /*0860*/  ISETP.EQ.AND P5, PT, R27, 0x14, PT ;  /* 0x000000141b00780c */ /* 0x000fe20003fa2270 */
[----:B--2---:R-:W-:-:S03]  /*0870*/  IMAD.WIDE.U32 R28, R24, R9, RZ ;  /* 0x00000009181c7225 */ /* 0x004fc600078e00ff */
[----:B------:R-:W-:-:S04]  /*0880*/  IADD3 R21, P2, PT, R28, R31, RZ ;  /* 0x0000001f1c157210 */ /* 0x000fc80007f5e0ff */
[----:B------:R-:W-:Y:S01]  /*0890*/  IADD3.X R31, PT, PT, R29, UR5, RZ, P2, !PT ;  /* 0x000000051d1f7c10 */ /* 0x000fe200097fe4ff */
[--C-:B------:R-:W-:Y:S01]  /*08a0*/  @P0 IMAD.MOV.U32 R15, RZ, RZ, R21.reuse ;  /* 0x000000ffff0f0224 */ /* 0x100fe200078e0015 */
[C---:B------:R-:W-:Y:S01]  /*08b0*/  ISETP.EQ.AND P2, PT, R27.reuse, 0x8, PT ;  /* 0x000000081b00780c */ /* 0x040fe20003f42270 */
[--C-:B------:R-:W-:Y:S01]  /*08c0*/  @P1 IMAD.MOV.U32 R16, RZ, RZ, R21.reuse ;  /* 0x000000ffff101224 */ /* 0x100fe200078e0015 */
[----:B------:R-:W-:Y:S01]  /*08d0*/  @P3 MOV R18, R21 ;  /* 0x0000001500123202 */ /* 0x000fe20000000f00 */
[--C-:B------:R-:W-:Y:S02]  /*08e0*/  @P4 IMAD.MOV.U32 R19, RZ, RZ, R21.reuse ;  /* 0x000000ffff134224 */ /* 0x100fe400078e0015 */
[----:B------:R-:W-:Y:S02]  /*08f0*/  @P5 IMAD.MOV.U32 R20, RZ, RZ, R21 ;  /* 0x000000ffff145224 */ /* 0x000fe400078e0015 */
[----:B------:R-:W-:-:S06]  /*0900*/  VIADD R27, R27, 0x4 ;  /* 0x000000041b1b7836 */ /* 0x000fcc0000000000 */
[----:B------:R-:W-:Y:S01]  /*0910*/  @P2 IMAD.MOV.U32 R17, RZ, RZ, R21 ;  /* 0x000000ffff112224 */ /* 0x000fe200078e0015 */
[----:B------:R-:W-:Y:S06]  /*0920*/  BRA.U UP0, `(.L_x_23) ;  /* 0xfffffffd00a07547 */ /* 0x000fec000b83ffff */
[C---:B------:R-:W-:Y:S01]  /*0930*/  ISETP.EQ.AND P3, PT, R11.reuse, -0x18, PT ;  /* 0xffffffe80b00780c */ /* 0x040fe20003f62270 */
[----:B------:R-:W-:Y:S01]  /*0940*/  BSSY.RECONVERGENT B3, `(.L_x_24) ;  /* 0x0000026000037945 */ /* 0x000fe20003800200 */
[C---:B------:R-:W-:Y:S02]  /*0950*/  ISETP.EQ.AND P4, PT, R11.reuse, -0x14, PT ;  /* 0xffffffec0b00780c */ /* 0x040fe40003f82270 */
[C---:B------:R-:W-:Y:S02]  /*0960*/  ISETP.EQ.AND P0, PT, R11.reuse, -0x10, PT ;  /* 0xfffffff00b00780c */ /* 0x040fe40003f02270 */
[C---:B------:R-:W-:Y:S02]  /*0970*/  ISETP.EQ.AND P1, PT, R11.reuse, -0xc, PT ;  /* 0xfffffff40b00780c */ /* 0x040fe40003f22270 */
[----:B------:R-:W-:Y:S02]  /*0980*/  ISETP.EQ.AND P2, PT, R11, -0x8, PT ;  /* 0xfffffff80b00780c */ /* 0x000fe40003f42270 */
[----:B------:R-:W-:-:S02]  /*0990*/  ISETP.NE.AND P6, PT, R7, RZ, PT ;  /* 0x000000ff0700720c */ /* 0x000fc40003fc5270 */
[C---:B------:R-:W-:Y:S01]  /*09a0*/  ISETP.EQ.AND P5, PT, R11.reuse, 0x4, PT ;  /* 0x000000040b00780c */ /* 0x040fe20003fa2270 */
[--C-:B------:R-:W-:Y:S01]  /*09b0*/  @P3 IMAD.MOV.U32 R21, RZ, RZ, R15.reuse ;  /* 0x000000ffff153224 */ /* 0x100fe200078e000f */
[C---:B------:R-:W-:Y:S01]  /*09c0*/  ISETP.EQ.AND P3, PT, R11.reuse, -0x4, PT ;  /* 0xfffffffc0b00780c */ /* 0x040fe20003f62270 */
[----:B------:R-:W-:Y:S02]  /*09d0*/  @P4 IMAD.MOV.U32 R24, RZ, RZ, R15 ;  /* 0x000000ffff184224 */ /* 0x000fe400078e000f */
[--C-:B------:R-:W-:Y:S01]  /*09e0*/  @P4 IMAD.MOV.U32 R21, RZ, RZ, R16.reuse ;  /* 0x000000ffff154224 */ /* 0x100fe200078e0010 */
[----:B------:R-:W-:Y:S01]  /*09f0*/  ISETP.EQ.AND P4, PT, R11, RZ, PT ;  /* 0x000000ff0b00720c */ /* 0x000fe20003f82270 */
[----:B------:R-:W-:Y:S01]  /*0a00*/  @P0 IMAD.MOV.U32 R24, RZ, RZ, R16 ;  /* 0x000000ffff180224 */ /* 0x000fe200078e0010 */
[----:B------:R-:W-:Y:S01]  /*0a10*/  @P0 MOV R21, R17 ;  /* 0x0000001100150202 */ /* 0x000fe20000000f00 */
[----:B------:R-:W-:Y:S02]  /*0a20*/  @P1 IMAD.MOV.U32 R24, RZ, RZ, R17 ;  /* 0x000000ffff181224 */ /* 0x000fe400078e0011 */
[----:B------:R-:W-:-:S02]  /*0a30*/  @P1 IMAD.MOV.U32 R21, RZ, RZ, R18 ;  /* 0x000000ffff151224 */ /* 0x000fc400078e0012 */
[----:B------:R-:W-:Y:S02]  /*0a40*/  @P2 IMAD.MOV.U32 R24, RZ, RZ, R18 ;  /* 0x000000ffff182224 */ /* 0x000fe400078e0012 */
[--C-:B------:R-:W-:Y:S02]  /*0a50*/  @P2 IMAD.MOV.U32 R21, RZ, RZ, R19.reuse ;  /* 0x000000ffff152224 */ /* 0x100fe400078e0013 */
[----:B------:R-:W-:Y:S02]  /*0a60*/  @P3 IMAD.MOV.U32 R24, RZ, RZ, R19 ;  /* 0x000000ffff183224 */ /* 0x000fe400078e0013 */
[--C-:B------:R-:W-:Y:S01]  /*0a70*/  @P3 IMAD.MOV.U32 R21, RZ, RZ, R20.reuse ;  /* 0x000000ffff153224 */ /* 0x100fe200078e0014 */
[----:B------:R-:W-:Y:S01]  /*0a80*/  @P4 MOV R21, R31 ;  /* 0x0000001f00154202 */ /* 0x000fe20000000f00 */
[----:B------:R-:W-:Y:S02]  /*0a90*/  @P4 IMAD.MOV.U32 R24, RZ, RZ, R20 ;  /* 0x000000ffff184224 */ /* 0x000fe400078e0014 */
[----:B------:R-:W-:Y:S01]  /*0aa0*/  @P5 IMAD.MOV.U32 R24, RZ, RZ, R31 ;  /* 0x000000ffff185224 */ /* 0x000fe200078e001f */
[----:B------:R-:W-:Y:S06]  /*0ab0*/  @!P6 BRA `(.L_x_25) ;  /* 0x000000000038e947 */ /* 0x000fec0003800000 */
[----:B------:R-:W-:Y:S01]  /*0ac0*/  @P0 IMAD.MOV.U32 R27, RZ, RZ, R15 ;  /* 0x000000ffff1b0224 */ /* 0x000fe200078e000f */
[----:B------:R-:W-:Y:S01]  /*0ad0*/  ISETP.EQ.AND P0, PT, R11, 0x8, PT ;  /* 0x000000080b00780c */ /* 0x000fe20003f02270 */
[----:B------:R-:W-:Y:S01]  /*0ae0*/  @P1 IMAD.MOV.U32 R27, RZ, RZ, R16 ;  /* 0x000000ffff1b1224 */ /* 0x000fe200078e0010 */
[-C--:B------:R-:W-:Y:S01]  /*0af0*/  SHF.L.U32 R25, R24, R7.reuse, RZ ;  /* 0x0000000718197219 */ /* 0x080fe200000006ff */
[----:B------:R-:W-:Y:S01]  /*0b00*/  @P2 IMAD.MOV.U32 R27, RZ, RZ, R17 ;  /* 0x000000ffff1b2224 */ /* 0x000fe200078e0011 */
[----:B------:R-:W-:Y:S01]  /*0b10*/  SHF.L.U32 R21, R21, R7, RZ ;  /* 0x0000000715157219 */ /* 0x000fe200000006ff */
[----:B------:R-:W-:Y:S01]  /*0b20*/  @P3 IMAD.MOV.U32 R27, RZ, RZ, R18 ;  /* 0x000000ffff1b3224 */ /* 0x000fe200078e0012 */
[----:B------:R-:W-:Y:S01]  /*0b30*/  SHF.R.U32.HI R24, RZ, R10, R24 ;  /* 0x0000000aff187219 */ /* 0x000fe20000011618 */
[----:B------:R-:W-:Y:S02]  /*0b40*/  @P4 IMAD.MOV.U32 R27, RZ, RZ, R19 ;  /* 0x000000ffff1b4224 */ /* 0x000fe400078e0013 */
[----:B------:R-:W-:-:S02]  /*0b50*/  @P5 IMAD.MOV.U32 R27, RZ, RZ, R20 ;  /* 0x000000ffff1b5224 */ /* 0x000fc400078e0014 */
[----:B------:R-:W-:Y:S02]  /*0b60*/  IMAD.IADD R21, R21, 0x1, R24 ;  /* 0x0000000115157824 */ /* 0x000fe400078e0218 */
[----:B------:R-:W-:-:S04]  /*0b70*/  @P0 MOV R27, R31 ;  /* 0x0000001f001b0202 */ /* 0x000fc80000000f00 */
[----:B------:R-:W-:-:S05]  /*0b80*/  SHF.R.U32.HI R28, RZ, R10, R27 ;  /* 0x0000000aff1c7219 */ /* 0x000fca000001161b */
[----:B------:R-:W-:-:S07]  /*0b90*/  IMAD.IADD R24, R25, 0x1, R28 ;  /* 0x0000000119187824 */ /* 0x000fce00078e021c */
.L_x_25:
[----:B------:R-:W-:Y:S05]  /*0ba0*/  BSYNC.RECONVERGENT B3 ;  /* 0x0000000000037941 */ /* 0x000fea0003800200 */
.L_x_24:
[C---:B------:R-:W-:Y:S01]  /*0bb0*/  SHF.L.W.U32.HI R27, R24.reuse, 0x2, R21 ;  /* 0x00000002181b7819 */ /* 0x040fe20000010e15 */
[----:B------:R-:W-:Y:S01]  /*0bc0*/  IMAD.SHL.U32 R24, R24, 0x4, RZ ;  /* 0x0000000418187824 */ /* 0x000fe200078e00ff */
[----:B------:R-:W-:Y:S01]  /*0bd0*/  UMOV UR4, 0x54442d19 ;  /* 0x54442d1900047882 */ /* 0x000fe20000000000 */
[----:B------:R-:W-:Y:S01]  /*0be0*/  UMOV UR5, 0x3bf921fb ;  /* 0x3bf921fb00057882 */ /* 0x000fe20000000000 */
[----:B------:R-:W-:Y:S02]  /*0bf0*/  SHF.R.S32.HI R25, RZ, 0x1f, R27 ;  /* 0x0000001fff197819 */ /* 0x000fe4000001141b */
[----:B------:R-:W-:Y:S02]  /*0c00*/  ISETP.GE.AND P0, PT, R4, RZ, PT ;  /* 0x000000ff0400720c */ /* 0x000fe40003f06270 */
[C---:B------:R-:W-:Y:S02]  /*0c10*/  LOP3.LUT R24, R25.reuse, R24, RZ, 0x3c, !PT ;  /* 0x0000001819187212 */ /* 0x040fe400078e3cff */
[----:B------:R-:W-:-:S02]  /*0c20*/  LOP3.LUT R25, R25, R27, RZ, 0x3c, !PT ;  /* 0x0000001b19197212 */ /* 0x000fc400078e3cff */
[----:B------:R-:W-:Y:S02]  /*0c30*/  SHF.R.U32.HI R21, RZ, 0x1e, R21 ;  /* 0x0000001eff157819 */ /* 0x000fe40000011615 */
[C---:B------:R-:W-:Y:S02]  /*0c40*/  LOP3.LUT R30, R27.reuse, R4, RZ, 0x3c, !PT ;  /* 0x000000041b1e7212 */ /* 0x040fe400078e3cff */
[----:B------:R-:W0:Y:S01]  /*0c50*/  I2F.F64.S64 R24, R24 ;  /* 0x0000001800187312 */ /* 0x000e220000301c00 */
[----:B------:R-:W-:Y:S02]  /*0c60*/  LEA.HI R27, R27, R21, RZ, 0x1 ;  /* 0x000000151b1b7211 */ /* 0x000fe400078f08ff */
[----:B------:R-:W-:-:S03]  /*0c70*/  ISETP.GE.AND P1, PT, R30, RZ, PT ;  /* 0x000000ff1e00720c */ /* 0x000fc60003f26270 */
[----:B------:R-:W-:Y:S01]  /*0c80*/  @!P0 IMAD.MOV R27, RZ, RZ, -R27 ;  /* 0x000000ffff1b8224 */ /* 0x000fe200078e0a1b */
[----:B0-----:R-:W-:-:S10]  /*0c90*/  DMUL R28, R24, UR4 ;  /* 0x00000004181c7c28 */ /* 0x001fd40008000000 */
[----:B------:R-:W0:Y:S02]  /*0ca0*/  F2F.F32.F64 R28, R28 ;  /* 0x0000001c001c7310 */ /* 0x000e240000301000 */
[----:B0-----:R-:W-:-:S07]  /*0cb0*/  FSEL R30, -R28, R28, !P1 ;  /* 0x0000001c1c1e7208 */ /* 0x001fce0004800100 */
.L_x_22:
[----:B------:R-:W-:Y:S05]  /*0cc0*/  BSYNC.RECONVERGENT B2 ;  /* 0x0000000000027941 */ /* 0x000fea0003800200 */
.L_x_21:
[----:B-----5:R-:W-:Y:S01]  /*0cd0*/  FMUL R31, R13, 0.63661974668502807617 ;  /* 0x3f22f9830d1f7820 */ /* 0x020fe20000400000 */
[----:B------:R-:W-:Y:S02]  /*0ce0*/  IMAD.MOV.U32 R33, RZ, RZ, 0x37cbac00 ;  /* 0x37cbac00ff217424 */ /* 0x000fe400078e00ff */
[----:B------:R-:W-:Y:S01]  /*0cf0*/  FMUL R25, R30, R30 ;  /* 0x0000001e1e197220 */ /* 0x000fe20000400000 */
[----:B------:R-:W-:Y:S01]  /*0d00*/  LOP3.LUT R21, R27, 0x1, RZ, 0xc0, !PT ;  /* 0x000000011b157812 */ /* 0x000fe200078ec0ff */
[----:B------:R-:W-:Y:S01]  /*0d10*/  IMAD.MOV.U32 R35, RZ, RZ, 0x3d2aaabb ;  /* 0x3d2aaabbff237424 */ /* 0x000fe200078e00ff */
[----:B------:R-:W-:Y:S01]  /*0d20*/  FSETP.GE.AND P1, PT, |R13|, 105615, PT ;  /* 0x47ce47800d00780b */ /* 0x000fe20003f26200 */
[----:B------:R-:W0:Y:S01]  /*0d30*/  F2I.NTZ R31, R31 ;  /* 0x0000001f001f7305 */ /* 0x000e220000203100 */
[----:B------:R-:W-:Y:S01]  /*0d40*/  FFMA R24, R25, R33, -0.0013887860113754868507 ;  /* 0xbab607ed19187423 */ /* 0x000fe20000000021 */
[----:B------:R-:W-:Y:S01]  /*0d50*/  ISETP.NE.U32.AND P0, PT, R21, 0x1, PT ;  /* 0x000000011500780c */ /* 0x000fe20003f05070 */
[----:B------:R-:W-:Y:S01]  /*0d60*/  IMAD.MOV.U32 R21, RZ, RZ, 0x3effffff ;  /* 0x3effffffff157424 */ /* 0x000fe200078e00ff */
[----:B------:R-:W-:Y:S02]  /*0d70*/  BSSY.RECONVERGENT B2, `(.L_x_26) ;  /* 0x000006e000027945 */ /* 0x000fe40003800200 */
[----:B------:R-:W-:-:S02]  /*0d80*/  FSEL R24, R24, -0.00019574658654164522886, !P0 ;  /* 0xb94d415318187808 */ /* 0x000fc40004000000 */
[----:B------:R-:W-:Y:S02]  /*0d90*/  FSEL R28, R35, 0.0083327032625675201416, !P0 ;  /* 0x3c0885e4231c7808 */ /* 0x000fe40004000000 */
[----:B------:R-:W-:-:S03]  /*0da0*/  FSEL R32, -R21, -0.16666662693023681641, !P0 ;  /* 0xbe2aaaa815207808 */ /* 0x000fc60004000100 */
[C---:B------:R-:W-:Y:S01]  /*0db0*/  FFMA R28, R25.reuse, R24, R28 ;  /* 0x00000018191c7223 */ /* 0x040fe2000000001c */
[----:B------:R-:W-:Y:S02]  /*0dc0*/  FSEL R24, R30, 1, P0 ;  /* 0x3f8000001e187808 */ /* 0x000fe40000000000 */
[----:B0-----:R-:W-:Y:S01]  /*0dd0*/  I2FP.F32.S32 R34, R31 ;  /* 0x0000001f00227245 */ /* 0x001fe20000201400 */
[----:B------:R-:W-:Y:S01]  /*0de0*/  FFMA R28, R25, R28, R32 ;  /* 0x0000001c191c7223 */ /* 0x000fe20000000020 */
[----:B------:R-:W-:Y:S01]  /*0df0*/  LOP3.LUT P0, RZ, R27, 0x2, RZ, 0xc0, !PT ;  /* 0x000000021bff7812 */ /* 0x000fe2000780c0ff */
[----:B------:R-:W-:Y:S01]  /*0e00*/  FFMA R25, R25, R24, RZ ;  /* 0x0000001819197223 */ /* 0x000fe200000000ff */
[----:B------:R-:W-:Y:S01]  /*0e10*/  P2R R30, PR, RZ, 0x2 ;  /* 0x00000002ff1e7803 */ /* 0x000fe20000000000 */
[----:B------:R-:W-:-:S04]  /*0e20*/  FFMA R27, R34, -1.5707962512969970703, R13 ;  /* 0xbfc90fda221b7823 */ /* 0x000fc8000000000d */
[----:B------:R-:W-:Y:S01]  /*0e30*/  FFMA R29, R34, -7.5497894158615963534e-08, R27 ;  /* 0xb3a22168221d7823 */ /* 0x000fe2000000001b */
[----:B------:R-:W-:-:S03]  /*0e40*/  FFMA R27, R25, R28, R24 ;  /* 0x0000001c191b7223 */ /* 0x000fc60000000018 */
[----:B------:R-:W-:Y:S01]  /*0e50*/  FFMA R28, R34, -5.3903029534742383927e-15, R29 ;  /* 0xa7c234c5221c7823 */ /* 0x000fe2000000001d */
[----:B------:R-:W-:Y:S01]  /*0e60*/  MOV R29, R31 ;  /* 0x0000001f001d7202 */ /* 0x000fe20000000f00 */
[----:B------:R-:W-:Y:S02]  /*0e70*/  @P0 FADD R27, RZ, -R27 ;  /* 0x8000001bff1b0221 */ /* 0x000fe40000000000 */
[----:B------:R-:W-:Y:S01]  /*0e80*/  IMAD.MOV.U32 R24, RZ, RZ, R28 ;  /* 0x000000ffff187224 */ /* 0x000fe200078e001c */
[----:B------:R-:W-:Y:S06]  /*0e90*/  @!P1 BRA `(.L_x_27) ;  /* 0x00000004006c9947 */ /* 0x000fec0003800000 */
[----:B------:R-:W-:-:S13]  /*0ea0*/  FSETP.NEU.AND P0, PT, |R13|, +INF , PT ;  /* 0x7f8000000d00780b */ /* 0x000fda0003f0d200 */
[----:B------:R-:W-:Y:S01]  /*0eb0*/  @!P0 FMUL R24, RZ, R13 ;  /* 0x0000000dff188220 */ /* 0x000fe20000400000 */
[----:B------:R-:W-:Y:S01]  /*0ec0*/  @!P0 IMAD.MOV.U32 R31, RZ, RZ, RZ ;  /* 0x000000ffff1f8224 */ /* 0x000fe200078e00ff */
[----:B------:R-:W-:Y:S06]  /*0ed0*/  @!P0 BRA `(.L_x_27) ;  /* 0x00000004005c8947 */ /* 0x000fec0003800000 */
[----:B------:R-:W-:Y:S01]  /*0ee0*/  IMAD.SHL.U32 R24, R13, 0x100, RZ ;  /* 0x000001000d187824 */ /* 0x000fe200078e00ff */
[----:B------:R-:W-:Y:S01]  /*0ef0*/  UMOV UR4, URZ ;  /* 0x000000ff00047c82 */ /* 0x000fe20008000000 */
[----:B------:R-:W-:Y:S02]  /*0f00*/  IMAD.MOV.U32 R31, RZ, RZ, RZ ;  /* 0x000000ffff1f7224 */ /* 0x000fe400078e00ff */
[----:B------:R-:W-:Y:S01]  /*0f10*/  IMAD.MOV.U32 R39, RZ, RZ, RZ ;  /* 0x000000ffff277224 */ /* 0x000fe200078e00ff */
[----:B------:R-:W-:-:S07]  /*0f20*/  LOP3.LUT R41, R24, 0x80000000, RZ, 0xfc, !PT ;  /* 0x8000000018297812 */ /* 0x000fce00078efcff */
.L_x_28:
[----:B------:R-:W0:Y:S02]  /*0f30*/  LDC.64 R24, c[0x4][RZ] ;  /* 0x01000000ff187b82 */ /* 0x000e240000000a00 */
[----:B0-----:R-:W-:-:S05]  /*0f40*/  IMAD.WIDE.U32 R36, R39, 0x4, R24 ;  /* 0x0000000427247825 */ /* 0x001fca00078e0018 */
[----:B------:R-:W2:Y:S01]  /*0f50*/  LDG.E.CONSTANT R24, desc[UR10][R36.64] ;  /* 0x0000000a24187981 */ /* 0x000ea2000c1e9900 */
[C---:B------:R-:W-:Y:S01]  /*0f60*/  IMAD.SHL.U32 R32, R39.reuse, 0x4, RZ ;  /* 0x0000000427207824 */ /* 0x040fe200078e00ff */
[----:B------:R-:W-:-:S04]  /*0f70*/  IADD3 R39, PT, PT, R39, 0x1, RZ ;  /* 0x0000000127277810 */ /* 0x000fc80007ffe0ff */
[C---:B------:R-:W-:Y:S02]  /*0f80*/  ISETP.EQ.AND P0, PT, R32.reuse, 0x4, PT ;  /* 0x000000042000780c */ /* 0x040fe40003f02270 */
[C---:B------:R-:W-:Y:S02]  /*0f90*/  ISETP.EQ.AND P4, PT, R32.reuse, RZ, PT ;  /* 0x000000ff2000720c */ /* 0x040fe40003f82270 */
[C---:B------:R-:W-:Y:S02]  /*0fa0*/  ISETP.EQ.AND P2, PT, R32.reuse, 0xc, PT ;  /* 0x0000000c2000780c */ /* 0x040fe40003f42270 */
[----:B------:R-:W-:Y:S01]  /*0fb0*/  ISETP.EQ.AND P3, PT, R32, 0x10, PT ;  /* 0x000000102000780c */ /* 0x000fe20003f62270 */
[----:B--2---:R-:W-:-:S03]  /*0fc0*/  IMAD.WIDE.U32 R24, R24, R41, RZ ;  /* 0x0000002918187225 */ /* 0x004fc600078e00ff */
[----:B------:R-:W-:-:S04]  /*0fd0*/  IADD3 R24, P1, PT, R24, R31, RZ ;  /* 0x0000001f18187210 */ /* 0x000fc80007f3e0ff */
[----:B------:R-:W-:Y:S01]  /*0fe0*/  IADD3.X R31, PT, PT, R25, UR4, RZ, P1, !PT ;  /* 0x00000004191f7c10 */ /* 0x000fe20008ffe4ff */
[--C-:B------:R-:W-:Y:S01]  /*0ff0*/  @P0 IMAD.MOV.U32 R16, RZ, RZ, R24.reuse ;  /* 0x000000ffff100224 */ /* 0x100fe200078e0018 */
[----:B------:R-:W-:Y:S01]  /*1000*/  ISETP.NE.AND P0, PT, R39, 0x6, PT ;  /* 0x000000062700780c */ /* 0x000fe20003f05270 */
[--C-:B------:R-:W-:Y:S01]  /*1010*/  @P4 IMAD.MOV.U32 R15, RZ, RZ, R24.reuse ;  /* 0x000000ffff0f4224 */ /* 0x100fe200078e0018 */
[C---:B------:R-:W-:Y:S01]  /*1020*/  ISETP.EQ.AND P1, PT, R32.reuse, 0x8, PT ;  /* 0x000000082000780c */ /* 0x040fe20003f22270 */
[--C-:B------:R-:W-:Y:S01]  /*1030*/  @P2 IMAD.MOV.U32 R18, RZ, RZ, R24.reuse ;  /* 0x000000ffff122224 */ /* 0x100fe200078e0018 */
[----:B------:R-:W-:Y:S01]  /*1040*/  ISETP.EQ.AND P4, PT, R32, 0x14, PT ;  /* 0x000000142000780c */ /* 0x000fe20003f82270 */
[----:B------:R-:W-:-:S10]  /*1050*/  @P3 IMAD.MOV.U32 R19, RZ, RZ, R24 ;  /* 0x000000ffff133224 */ /* 0x000fd400078e0018 */
[--C-:B------:R-:W-:Y:S02]  /*1060*/  @P1 IMAD.MOV.U32 R17, RZ, RZ, R24.reuse ;  /* 0x000000ffff111224 */ /* 0x100fe400078e0018 */
[----:B------:R-:W-:Y:S01]  /*1070*/  @P4 IMAD.MOV.U32 R20, RZ, RZ, R24 ;  /* 0x000000ffff144224 */ /* 0x000fe200078e0018 */
[----:B------:R-:W-:Y:S06]  /*1080*/  @P0 BRA `(.L_x_28) ;  /* 0xfffffffc00a80947 */ /* 0x000fec000383ffff */
[----:B------:R-:W-:Y:S01]  /*1090*/  SHF.R.U32.HI R24, RZ, 0x17, R13 ;  /* 0x00000017ff187819 */ /* 0x000fe2000001160d */
[----:B------:R-:W-:Y:S03]  /*10a0*/  BSSY.RECONVERGENT B3, `(.L_x_29) ;  /* 0x0000028000037945 */ /* 0x000fe60003800200 */
[C---:B------:R-:W-:Y:S02]  /*10b0*/  LOP3.LUT R25, R24.reuse, 0xe0, RZ, 0xc0, !PT ;  /* 0x000000e018197812 */ /* 0x040fe400078ec0ff */
[----:B------:R-:W-:-:S03]  /*10c0*/  LOP3.LUT P6, RZ, R24, 0x1f, RZ, 0xc0, !PT ;  /* 0x0000001f18ff7812 */ /* 0x000fc600078cc0ff */
[----:B------:R-:W-:-:S05]  /*10d0*/  VIADD R25, R25, 0xffffff80 ;  /* 0xffffff8019197836 */ /* 0x000fca0000000000 */
[----:B------:R-:W-:-:S05]  /*10e0*/  SHF.R.U32.HI R25, RZ, 0x5, R25 ;  /* 0x00000005ff197819 */ /* 0x000fca0000011619 */
[----:B------:R-:W-:-:S05]  /*10f0*/  IMAD.U32 R36, R25, -0x4, RZ ;  /* 0xfffffffc19247824 */ /* 0x000fca00078e00ff */
[C---:B------:R-:W-:Y:S02]  /*1100*/  ISETP.EQ.AND P2, PT, R36.reuse, -0x18, PT ;  /* 0xffffffe82400780c */ /* 0x040fe40003f42270 */
[C---:B------:R-:W-:Y:S02]  /*1110*/  ISETP.EQ.AND P3, PT, R36.reuse, -0x14, PT ;  /* 0xffffffec2400780c */ /* 0x040fe40003f62270 */
[C---:B------:R-:W-:Y:S02]  /*1120*/  ISETP.EQ.AND P0, PT, R36.reuse, -0x10, PT ;  /* 0xfffffff02400780c */ /* 0x040fe40003f02270 */
[C---:B------:R-:W-:Y:S02]  /*1130*/  ISETP.EQ.AND P1, PT, R36.reuse, -0xc, PT ;  /* 0xfffffff42400780c */ /* 0x040fe40003f22270 */
[C---:B------:R-:W-:Y:S02]  /*1140*/  ISETP.EQ.AND P4, PT, R36.reuse, RZ, PT ;  /* 0x000000ff2400720c */ /* 0x040fe40003f82270 */
[----:B------:R-:W-:-:S03]  /*1150*/  ISETP.EQ.AND P5, PT, R36, 0x4, PT ;  /* 0x000000042400780c */ /* 0x000fc60003fa2270 */
[----:B------:R-:W-:Y:S02]  /*1160*/  @P2 MOV R32, R15 ;  /* 0x0000000f00202202 */ /* 0x000fe40000000f00 */
[C---:B------:R-:W-:Y:S01]  /*1170*/  ISETP.EQ.AND P2, PT, R36.reuse, -0x8, PT ;  /* 0xfffffff82400780c */ /* 0x040fe20003f42270 */
[----:B------:R-:W-:Y:S02]  /*1180*/  @P3 IMAD.MOV.U32 R25, RZ, RZ, R15 ;  /* 0x000000ffff193224 */ /* 0x000fe400078e000f */
[--C-:B------:R-:W-:Y:S01]  /*1190*/  @P3 IMAD.MOV.U32 R32, RZ, RZ, R16.reuse ;  /* 0x000000ffff203224 */ /* 0x100fe200078e0010 */
[----:B------:R-:W-:Y:S01]  /*11a0*/  ISETP.EQ.AND P3, PT, R36, -0x4, PT ;  /* 0xfffffffc2400780c */ /* 0x000fe20003f62270 */
[----:B------:R-:W-:Y:S02]  /*11b0*/  @P0 IMAD.MOV.U32 R25, RZ, RZ, R16 ;  /* 0x000000ffff190224 */ /* 0x000fe400078e0010 */
[--C-:B------:R-:W-:Y:S02]  /*11c0*/  @P0 IMAD.MOV.U32 R32, RZ, RZ, R17.reuse ;  /* 0x000000ffff200224 */ /* 0x100fe400078e0011 */
[----:B------:R-:W-:-:S02]  /*11d0*/  @P1 IMAD.MOV.U32 R25, RZ, RZ, R17 ;  /* 0x000000ffff191224 */ /* 0x000fc400078e0011 */
[--C-:B------:R-:W-:Y:S02]  /*11e0*/  @P1 IMAD.MOV.U32 R32, RZ, RZ, R18.reuse ;  /* 0x000000ffff201224 */ /* 0x100fe400078e0012 */
[----:B------:R-:W-:Y:S01]  /*11f0*/  @P2 IMAD.MOV.U32 R25, RZ, RZ, R18 ;  /* 0x000000ffff192224 */ /* 0x000fe200078e0012 */
[----:B------:R-:W-:-:S03]  /*1200*/  @P2 MOV R32, R19 ;  /* 0x0000001300202202 */ /* 0x000fc60000000f00 */
[----:B------:R-:W-:Y:S02]  /*1210*/  @P3 IMAD.MOV.U32 R25, RZ, RZ, R19 ;  /* 0x000000ffff193224 */ /* 0x000fe400078e0013 */
[--C-:B------:R-:W-:Y:S02]  /*1220*/  @P3 IMAD.MOV.U32 R32, RZ, RZ, R20.reuse ;  /* 0x000000ffff203224 */ /* 0x100fe400078e0014 */
[----:B------:R-:W-:Y:S02]  /*1230*/  @P4 IMAD.MOV.U32 R25, RZ, RZ, R20 ;  /* 0x000000ffff194224 */ /* 0x000fe400078e0014 */
[--C-:B------:R-:W-:Y:S02]  /*1240*/  @P4 IMAD.MOV.U32 R32, RZ, RZ, R31.reuse ;  /* 0x000000ffff204224 */ /* 0x100fe400078e001f */
[----:B------:R-:W-:Y:S01]  /*1250*/  @P5 IMAD.MOV.U32 R25, RZ, RZ, R31 ;  /* 0x000000ffff195224 */ /* 0x000fe200078e001f */
[----:B------:R-:W-:Y:S06]  /*1260*/  @!P6 BRA `(.L_x_30) ;  /* 0x00000000002ce947 */ /* 0x000fec0003800000 */
[----:B------:R-:W-:Y:S01]  /*1270*/  @P0 IMAD.MOV.U32 R34, RZ, RZ, R15 ;  /* 0x000000ffff220224 */ /* 0x000fe200078e000f */
[----:B------:R-:W-:Y:S01]  /*1280*/  ISETP.EQ.AND P0, PT, R36, 0x8, PT ;  /* 0x000000082400780c */ /* 0x000fe20003f02270 */
[----:B------:R-:W-:Y:S01]  /*1290*/  @P1 IMAD.MOV.U32 R34, RZ, RZ, R16 ;  /* 0x000000ffff221224 */ /* 0x000fe200078e0010 */
[----:B------:R-:W-:Y:S01]  /*12a0*/  @P2 MOV R34, R17 ;  /* 0x0000001100222202 */ /* 0x000fe20000000f00 */
[----:B------:R-:W-:Y:S01]  /*12b0*/  @P3 IMAD.MOV.U32 R34, RZ, RZ, R18 ;  /* 0x000000ffff223224 */ /* 0x000fe200078e0012 */
[----:B------:R-:W-:Y:S01]  /*12c0*/  LOP3.LUT R24, R24, 0x1f, RZ, 0xc0, !PT ;  /* 0x0000001f18187812 */ /* 0x000fe200078ec0ff */
[----:B------:R-:W-:Y:S02]  /*12d0*/  @P4 IMAD.MOV.U32 R34, RZ, RZ, R19 ;  /* 0x000000ffff224224 */ /* 0x000fe400078e0013 */
[----:B------:R-:W-:Y:S01]  /*12e0*/  @P5 IMAD.MOV.U32 R34, RZ, RZ, R20 ;  /* 0x000000ffff225224 */ /* 0x000fe200078e0014 */
[----:B------:R-:W-:-:S05]  /*12f0*/  SHF.L.W.U32.HI R32, R25, R24, R32 ;  /* 0x0000001819207219 */ /* 0x000fca0000010e20 */
[----:B------:R-:W-:-:S05]  /*1300*/  @P0 IMAD.MOV.U32 R34, RZ, RZ, R31 ;  /* 0x000000ffff220224 */ /* 0x000fca00078e001f */
[----:B------:R-:W-:-:S07]  /*1310*/  SHF.L.W.U32.HI R25, R34, R24, R25 ;  /* 0x0000001822197219 */ /* 0x000fce0000010e19 */
.L_x_30:
[----:B------:R-:W-:Y:S05]  /*1320*/  BSYNC.RECONVERGENT B3 ;  /* 0x0000000000037941 */ /* 0x000fea0003800200 */
.L_x_29:
        /* <DEDUP_REMOVED lines=13> */
[----:B------:R-:W-:-:S04]  /*1400*/  IMAD.MOV R32, RZ, RZ, -R31 ;  /* 0x000000ffff207224 */ /* 0x000fc800078e0a1f */
[----:B------:R-:W-:Y:S01]  /*1410*/  @!P0 IMAD.MOV.U32 R31, RZ, RZ, R32 ;  /* 0x000000ffff1f8224 */ /* 0x000fe200078e0020 */
[----:B0-----:R-:W-:-:S10]  /*1420*/  DMUL R36, R24, UR4 ;  /* 0x0000000418247c28 */ /* 0x001fd40008000000 */
[----:B------:R-:W0:Y:S02]  /*1430*/  F2F.F32.F64 R36, R36 ;  /* 0x0000002400247310 */ /* 0x000e240000301000 */
[----:B0-----:R-:W-:-:S07]  /*1440*/  FSEL R24, -R36, R36, !P1 ;  /* 0x0000002424187208 */ /* 0x001fce0004800100 */
.L_x_27:
[----:B------:R-:W-:Y:S05]  /*1450*/  BSYNC.RECONVERGENT B2 ;  /* 0x0000000000027941 */ /* 0x000fea0003800200 */
.L_x_26:
[----:B------:R-:W-:Y:S01]  /*1460*/  FMUL R25, R24, R24 ;  /* 0x0000001818197220 */ /* 0x000fe20000400000 */
[C---:B------:R-:W-:Y:S01]  /*1470*/  LOP3.LUT R34, R31.reuse, 0x1, RZ, 0xc0, !PT ;  /* 0x000000011f227812 */ /* 0x040fe200078ec0ff */
[----:B------:R-:W-:Y:S01]  /*1480*/  BSSY.RECONVERGENT B2, `(.L_x_31) ;  /* 0x0000064000027945 */ /* 0x000fe20003800200 */
[----:B------:R-:W-:Y:S01]  /*1490*/  LOP3.LUT P1, RZ, R31, 0x2, RZ, 0xc0, !PT ;  /* 0x000000021fff7812 */ /* 0x000fe2000782c0ff */
[----:B------:R-:W-:Y:S01]  /*14a0*/  FFMA R32, R25, R33, -0.0013887860113754868507 ;  /* 0xbab607ed19207423 */ /* 0x000fe20000000021 */
[----:B------:R-:W-:Y:S02]  /*14b0*/  ISETP.NE.U32.AND P0, PT, R34, 0x1, PT ;  /* 0x000000012200780c */ /* 0x000fe40003f05070 */
[----:B------:R-:W-:Y:S02]  /*14c0*/  ISETP.NE.AND P2, PT, R12, RZ, PT ;  /* 0x000000ff0c00720c */ /* 0x000fe40003f45270 */
[----:B------:R-:W-:Y:S02]  /*14d0*/  FSEL R32, R32, -0.00019574658654164522886, !P0 ;  /* 0xb94d415320207808 */ /* 0x000fe40004000000 */
[----:B------:R-:W-:-:S02]  /*14e0*/  FSEL R34, R35, 0.0083327032625675201416, !P0 ;  /* 0x3c0885e423227808 */ /* 0x000fc40004000000 */
[----:B------:R-:W-:Y:S02]  /*14f0*/  FSEL R24, R24, 1, P0 ;  /* 0x3f80000018187808 */ /* 0x000fe40000000000 */
[----:B------:R-:W-:Y:S01]  /*1500*/  FSEL R37, -R21, -0.16666662693023681641, !P0 ;  /* 0xbe2aaaa815257808 */ /* 0x000fe20004000100 */
[C---:B------:R-:W-:Y:S02]  /*1510*/  FFMA R32, R25.reuse, R32, R34 ;  /* 0x0000002019207223 */ /* 0x040fe40000000022 */
[C---:B------:R-:W-:Y:S02]  /*1520*/  FFMA R31, R25.reuse, R24, RZ ;  /* 0x00000018191f7223 */ /* 0x040fe400000000ff */
[----:B------:R-:W-:-:S04]  /*1530*/  FFMA R32, R25, R32, R37 ;  /* 0x0000002019207223 */ /* 0x000fc80000000025 */
[----:B------:R-:W-:Y:S01]  /*1540*/  FFMA R24, R31, R32, R24 ;  /* 0x000000201f187223 */ /* 0x000fe20000000018 */
[----:B------:R-:W-:Y:S01]  /*1550*/  MOV R31, R26 ;  /* 0x0000001a001f7202 */ /* 0x000fe20000000f00 */
[----:B------:R-:W-:Y:S02]  /*1560*/  IMAD.MOV.U32 R32, RZ, RZ, R6 ;  /* 0x000000ffff207224 */ /* 0x000fe400078e0006 */
[----:B------:R-:W-:-:S04]  /*1570*/  @P1 FADD R24, RZ, -R24 ;  /* 0x80000018ff181221 */ /* 0x000fc80000000000 */
[----:B------:R-:W-:Y:S01]  /*1580*/  FMUL R27, R27, R24 ;  /* 0x000000181b1b7220 */ /* 0x000fe20000400000 */
[----:B------:R-:W-:Y:S06]  /*1590*/  @P2 BRA `(.L_x_32) ;  /* 0x0000000400482947 */ /* 0x000fec0003800000 */
[----:B------:R-:W-:Y:S01]  /*15a0*/  IMAD.MOV.U32 R31, RZ, RZ, RZ ;  /* 0x000000ffff1f7224 */ /* 0x000fe200078e00ff */
[----:B------:R-:W-:Y:S01]  /*15b0*/  UMOV UR4, URZ ;  /* 0x000000ff00047c82 */ /* 0x000fe20008000000 */
[----:B------:R-:W-:-:S07]  /*15c0*/  IMAD.MOV.U32 R39, RZ, RZ, RZ ;  /* 0x000000ffff277224 */ /* 0x000fce00078e00ff */
.L_x_33:
[----:B------:R-:W0:Y:S02]  /*15d0*/  LDC.64 R24, c[0x4][RZ] ;  /* 0x01000000ff187b82 */ /* 0x000e240000000a00 */
[----:B0-----:R-:W-:-:S05]  /*15e0*/  IMAD.WIDE.U32 R36, R39, 0x4, R24 ;  /* 0x0000000427247825 */ /* 0x001fca00078e0018 */
[----:B------:R-:W2:Y:S01]  /*15f0*/  LDG.E.CONSTANT R24, desc[UR10][R36.64] ;  /* 0x0000000a24187981 */ /* 0x000ea2000c1e9900 */
[C---:B------:R-:W-:Y:S02]  /*1600*/  IMAD.SHL.U32 R32, R39.reuse, 0x4, RZ ;  /* 0x0000000427207824 */ /* 0x040fe400078e00ff */
[----:B------:R-:W-:-:S03]  /*1610*/  VIADD R39, R39, 0x1 ;  /* 0x0000000127277836 */ /* 0x000fc60000000000 */
        /* <DEDUP_REMOVED lines=14> */
[----:B------:R-:W-:Y:S02]  /*1700*/  @P1 MOV R17, R24 ;  /* 0x0000001800111202 */ /* 0x000fe40000000f00 */
[----:B------:R-:W-:Y:S01]  /*1710*/  @P4 IMAD.MOV.U32 R20, RZ, RZ, R24 ;  /* 0x000000ffff144224 */ /* 0x000fe200078e0018 */
[----:B------:R-:W-:Y:S06]  /*1720*/  @P0 BRA `(.L_x_33) ;  /* 0xfffffffc00a80947 */ /* 0x000fec000383ffff */
[C---:B------:R-:W-:Y:S01]  /*1730*/  ISETP.EQ.AND P2, PT, R11.reuse, -0x18, PT ;  /* 0xffffffe80b00780c */ /* 0x040fe20003f42270 */
[----:B------:R-:W-:Y:S01]  /*1740*/  BSSY.RECONVERGENT B3, `(.L_x_34) ;  /* 0x0000026000037945 */ /* 0x000fe20003800200 */
[C---:B------:R-:W-:Y:S02]  /*1750*/  ISETP.EQ.AND P3, PT, R11.reuse, -0x14, PT ;  /* 0xffffffec0b00780c */ /* 0x040fe40003f62270 */
[C---:B------:R-:W-:Y:S02]  /*1760*/  ISETP.EQ.AND P0, PT, R11.reuse, -0x10, PT ;  /* 0xfffffff00b00780c */ /* 0x040fe40003f02270 */
[----:B------:R-:W-:Y:S02]  /*1770*/  ISETP.EQ.AND P1, PT, R11, -0xc, PT ;  /* 0xfffffff40b00780c */ /* 0x000fe40003f22270 */
[----:B------:R-:W-:Y:S02]  /*1780*/  ISETP.NE.AND P6, PT, R7, RZ, PT ;  /* 0x000000ff0700720c */ /* 0x000fe40003fc5270 */
[----:B------:R-:W-:-:S02]  /*1790*/  ISETP.EQ.AND P4, PT, R11, RZ, PT ;  /* 0x000000ff0b00720c */ /* 0x000fc40003f82270 */
[C---:B------:R-:W-:Y:S01]  /*17a0*/  ISETP.EQ.AND P5, PT, R11.reuse, 0x4, PT ;  /* 0x000000040b00780c */ /* 0x040fe20003fa2270 */
[--C-:B------:R-:W-:Y:S01]  /*17b0*/  @P2 IMAD.MOV.U32 R32, RZ, RZ, R15.reuse ;  /* 0x000000ffff202224 */ /* 0x100fe200078e000f */
[C---:B------:R-:W-:Y:S01]  /*17c0*/  ISETP.EQ.AND P2, PT, R11.reuse, -0x8, PT ;  /* 0xfffffff80b00780c */ /* 0x040fe20003f42270 */
[----:B------:R-:W-:Y:S02]  /*17d0*/  @P3 IMAD.MOV.U32 R24, RZ, RZ, R15 ;  /* 0x000000ffff183224 */ /* 0x000fe400078e000f */
[--C-:B------:R-:W-:Y:S01]  /*17e0*/  @P3 IMAD.MOV.U32 R32, RZ, RZ, R16.reuse ;  /* 0x000000ffff203224 */ /* 0x100fe200078e0010 */
[----:B------:R-:W-:Y:S01]  /*17f0*/  ISETP.EQ.AND P3, PT, R11, -0x4, PT ;  /* 0xfffffffc0b00780c */ /* 0x000fe20003f62270 */
[----:B------:R-:W-:Y:S01]  /*1800*/  @P0 IMAD.MOV.U32 R24, RZ, RZ, R16 ;  /* 0x000000ffff180224 */ /* 0x000fe200078e0010 */
[----:B------:R-:W-:Y:S01]  /*1810*/  @P0 MOV R32, R17 ;  /* 0x0000001100200202 */ /* 0x000fe20000000f00 */
[----:B------:R-:W-:Y:S02]  /*1820*/  @P1 IMAD.MOV.U32 R24, RZ, RZ, R17 ;  /* 0x000000ffff181224 */ /* 0x000fe400078e0011 */
[----:B------:R-:W-:-:S04]  /*1830*/  @P1 IMAD.MOV.U32 R32, RZ, RZ, R18 ;  /* 0x000000ffff201224 */ /* 0x000fc800078e0012 */
        /* <DEDUP_REMOVED lines=11> */
[----:B------:R-:W-:Y:S01]  /*18f0*/  SHF.R.U32.HI R25, RZ, R10, R24 ;  /* 0x0000000aff197219 */ /* 0x000fe20000011618 */
[----:B------:R-:W-:Y:S01]  /*1900*/  @P2 IMAD.MOV.U32 R37, RZ, RZ, R17 ;  /* 0x000000ffff252224 */ /* 0x000fe200078e0011 */
[----:B------:R-:W-:Y:S01]  /*1910*/  SHF.L.U32 R32, R32, R7, RZ ;  /* 0x0000000720207219 */ /* 0x000fe200000006ff */
[----:B------:R-:W-:Y:S02]  /*1920*/  @P3 IMAD.MOV.U32 R37, RZ, RZ, R18 ;  /* 0x000000ffff253224 */ /* 0x000fe400078e0012 */
[----:B------:R-:W-:Y:S02]  /*1930*/  @P4 IMAD.MOV.U32 R37, RZ, RZ, R19 ;  /* 0x000000ffff254224 */ /* 0x000fe400078e0013 */
[----:B------:R-:W-:-:S02]  /*1940*/  @P5 IMAD.MOV.U32 R37, RZ, RZ, R20 ;  /* 0x000000ffff255224 */ /* 0x000fc400078e0014 */
[----:B------:R-:W-:Y:S02]  /*1950*/  IMAD.IADD R32, R32, 0x1, R25 ;  /* 0x0000000120207824 */ /* 0x000fe400078e0219 */
[----:B------:R-:W-:Y:S02]  /*1960*/  @P0 MOV R37, R31 ;  /* 0x0000001f00250202 */ /* 0x000fe40000000f00 */
[----:B------:R-:W-:Y:S02]  /*1970*/  SHF.L.U32 R31, R24, R7, RZ ;  /* 0x00000007181f7219 */ /* 0x000fe400000006ff */
[----:B------:R-:W-:-:S05]  /*1980*/  SHF.R.U32.HI R24, RZ, R10, R37 ;  /* 0x0000000aff187219 */ /* 0x000fca0000011625 */
[----:B------:R-:W-:-:S07]  /*1990*/  IMAD.IADD R24, R31, 0x1, R24 ;  /* 0x000000011f187824 */ /* 0x000fce00078e0218 */
.L_x_35:
[----:B------:R-:W-:Y:S05]  /*19a0*/  BSYNC.RECONVERGENT B3 ;  /* 0x0000000000037941 */ /* 0x000fea0003800200 */
.L_x_34:
        /* <DEDUP_REMOVED lines=17> */
.L_x_32:
[----:B------:R-:W-:Y:S05]  /*1ac0*/  BSYNC.RECONVERGENT B2 ;  /* 0x0000000000027941 */ /* 0x000fea0003800200 */
.L_x_31:
[----:B------:R-:W-:Y:S01]  /*1ad0*/  FMUL R25, R32, R32 ;  /* 0x0000002020197220 */ /* 0x000fe20000400000 */
[C---:B------:R-:W-:Y:S01]  /*1ae0*/  LOP3.LUT R34, R31.reuse, 0x1, RZ, 0xc0, !PT ;  /* 0x000000011f227812 */ /* 0x040fe200078ec0ff */
[----:B------:R-:W-:Y:S01]  /*1af0*/  VIADD R31, R31, 0x1 ;  /* 0x000000011f1f7836 */ /* 0x000fe20000000000 */
[----:B------:R-:W-:Y:S01]  /*1b00*/  ISETP.NE.AND P2, PT, R30, RZ, PT ;  /* 0x000000ff1e00720c */ /* 0x000fe20003f45270 */
[----:B------:R-:W-:Y:S01]  /*1b10*/  FFMA R24, R25, R33, -0.0013887860113754868507 ;  /* 0xbab607ed19187423 */ /* 0x000fe20000000021 */
[----:B------:R-:W-:Y:S01]  /*1b20*/  ISETP.NE.U32.AND P0, PT, R34, 0x1, PT ;  /* 0x000000012200780c */ /* 0x000fe20003f05070 */
[----:B------:R-:W-:Y:S01]  /*1b30*/  BSSY.RECONVERGENT B2, `(.L_x_36) ;  /* 0x0000069000027945 */ /* 0x000fe20003800200 */
[----:B------:R-:W-:Y:S01]  /*1b40*/  LOP3.LUT P1, RZ, R31, 0x2, RZ, 0xc0, !PT ;  /* 0x000000021fff7812 */ /* 0x000fe2000782c0ff */
[----:B------:R-:W-:Y:S01]  /*1b50*/  IMAD.MOV.U32 R38, RZ, RZ, R29 ;  /* 0x000000ffff267224 */ /* 0x000fe200078e001d */
[----:B------:R-:W-:Y:S02]  /*1b60*/  FSEL R34, R24, -0.00019574658654164522886, P0 ;  /* 0xb94d415318227808 */ /* 0x000fe40000000000 */
[----:B------:R-:W-:-:S02]  /*1b70*/  FSEL R36, R35, 0.0083327032625675201416, P0 ;  /* 0x3c0885e423247808 */ /* 0x000fc40000000000 */
[----:B------:R-:W-:Y:S02]  /*1b80*/  FSEL R24, R32, 1, !P0 ;  /* 0x3f80000020187808 */ /* 0x000fe40004000000 */
[----:B------:R-:W-:Y:S01]  /*1b90*/  FSEL R37, -R21, -0.16666662693023681641, P0 ;  /* 0xbe2aaaa815257808 */ /* 0x000fe20000000100 */
[C---:B------:R-:W-:Y:S02]  /*1ba0*/  FFMA R34, R25.reuse, R34, R36 ;  /* 0x0000002219227223 */ /* 0x040fe40000000024 */
[C---:B------:R-:W-:Y:S02]  /*1bb0*/  FFMA R31, R25.reuse, R24, RZ ;  /* 0x00000018191f7223 */ /* 0x040fe400000000ff */
[----:B------:R-:W-:-:S04]  /*1bc0*/  FFMA R34, R25, R34, R37 ;  /* 0x0000002219227223 */ /* 0x000fc80000000025 */
[----:B------:R-:W-:Y:S01]  /*1bd0*/  FFMA R32, R31, R34, R24 ;  /* 0x000000221f207223 */ /* 0x000fe20000000018 */
[----:B------:R-:W-:-:S03]  /*1be0*/  IMAD.MOV.U32 R24, RZ, RZ, R28 ;  /* 0x000000ffff187224 */ /* 0x000fc600078e001c */
[----:B------:R-:W-:Y:S01]  /*1bf0*/  @P1 FADD R32, RZ, -R32 ;  /* 0x80000020ff201221 */ /* 0x000fe20000000000 */
[----:B------:R-:W-:Y:S06]  /*1c00*/  @!P2 BRA `(.L_x_37) ;  /* 0x00000004006ca947 */ /* 0x000fec0003800000 */
[----:B------:R-:W-:-:S13]  /*1c10*/  FSETP.NEU.AND P0, PT, |R13|, +INF , PT ;  /* 0x7f8000000d00780b */ /* 0x000fda0003f0d200 */
[----:B------:R-:W-:Y:S01]  /*1c20*/  @!P0 FMUL R24, RZ, R13 ;  /* 0x0000000dff188220 */ /* 0x000fe20000400000 */
[----:B------:R-:W-:Y:S01]  /*1c30*/  @!P0 MOV R38, RZ ;  /* 0x000000ff00268202 */ /* 0x000fe20000000f00 */
[----:B------:R-:W-:Y:S06]  /*1c40*/  @!P0 BRA `(.L_x_37) ;  /* 0x00000004005c8947 */ /* 0x000fec0003800000 */
[----:B------:R-:W-:Y:S01]  /*1c50*/  IMAD.SHL.U32 R24, R13, 0x100, RZ ;  /* 0x000001000d187824 */ /* 0x000fe200078e00ff */
[----:B------:R-:W-:Y:S01]  /*1c60*/  UMOV UR4, URZ ;  /* 0x000000ff00047c82 */ /* 0x000fe20008000000 */
[----:B------:R-:W-:Y:S02]  /*1c70*/  IMAD.MOV.U32 R31, RZ, RZ, RZ ;  /* 0x000000ffff1f7224 */ /* 0x000fe400078e00ff */
[----:B------:R-:W-:Y:S01]  /*1c80*/  IMAD.MOV.U32 R39, RZ, RZ, RZ ;  /* 0x000000ffff277224 */ /* 0x000fe200078e00ff */
[----:B------:R-:W-:-:S07]  /*1c90*/  LOP3.LUT R41, R24, 0x80000000, RZ, 0xfc, !PT ;  /* 0x8000000018297812 */ /* 0x000fce00078efcff */
.L_x_38:
        /* <DEDUP_REMOVED lines=35> */
[--C-:B------:R-:W-:Y:S01]  /*1ed0*/  @P2 IMAD.MOV.U32 R34, RZ, RZ, R15.reuse ;  /* 0x000000ffff222224 */ /* 0x100fe200078e000f */
[C---:B------:R-:W-:Y:S01]  /*1ee0*/  ISETP.EQ.AND P2, PT, R37.reuse, -0x8, PT ;  /* 0xfffffff82500780c */ /* 0x040fe20003f42270 */
[----:B------:R-:W-:Y:S01]  /*1ef0*/  @P3 IMAD.MOV.U32 R24, RZ, RZ, R15 ;  /* 0x000000ffff183224 */ /* 0x000fe200078e000f */
[----:B------:R-:W-:Y:S01]  /*1f00*/  @P3 MOV R34, R16 ;  /* 0x0000001000223202 */ /* 0x000fe20000000f00 */
[----:B------:R-:W-:Y:S01]  /*1f10*/  @P0 IMAD.MOV.U32 R24, RZ, RZ, R16 ;  /* 0x000000ffff180224 */ /* 0x000fe200078e0010 */
[----:B------:R-:W-:Y:S01]  /*1f20*/  ISETP.EQ.AND P3, PT, R37, -0x4, PT ;  /* 0xfffffffc2500780c */ /* 0x000fe20003f62270 */
[--C-:B------:R-:W-:Y:S02]  /*1f30*/  @P0 IMAD.MOV.U32 R34, RZ, RZ, R17.reuse ;  /* 0x000000ffff220224 */ /* 0x100fe400078e0011 */
[----:B------:R-:W-:Y:S02]  /*1f40*/  @P1 IMAD.MOV.U32 R24, RZ, RZ, R17 ;  /* 0x000000ffff181224 */ /* 0x000fe400078e0011 */
[----:B------:R-:W-:-:S04]  /*1f50*/  @P1 IMAD.MOV.U32 R34, RZ, RZ, R18 ;  /* 0x000000ffff221224 */ /* 0x000fc800078e0012 */
[----:B------:R-:W-:Y:S02]  /*1f60*/  @P2 IMAD.MOV.U32 R24, RZ, RZ, R18 ;  /* 0x000000ffff182224 */ /* 0x000fe400078e0012 */
[--C-:B------:R-:W-:Y:S02]  /*1f70*/  @P2 IMAD.MOV.U32 R34, RZ, RZ, R19.reuse ;  /* 0x000000ffff222224 */ /* 0x100fe400078e0013 */
[----:B------:R-:W-:Y:S01]  /*1f80*/  @P3 IMAD.MOV.U32 R24, RZ, RZ, R19 ;  /* 0x000000ffff183224 */ /* 0x000fe200078e0013 */
[----:B------:R-:W-:Y:S01]  /*1f90*/  @P3 MOV R34, R20 ;  /* 0x0000001400223202 */ /* 0x000fe20000000f00 */
[----:B------:R-:W-:Y:S02]  /*1fa0*/  @P4 IMAD.MOV.U32 R24, RZ, RZ, R20 ;  /* 0x000000ffff184224 */ /* 0x000fe400078e0014 */
[--C-:B------:R-:W-:Y:S02]  /*1fb0*/  @P4 IMAD.MOV.U32 R34, RZ, RZ, R31.reuse ;  /* 0x000000ffff224224 */ /* 0x100fe400078e001f */
[----:B------:R-:W-:Y:S01]  /*1fc0*/  @P5 IMAD.MOV.U32 R24, RZ, RZ, R31 ;  /* 0x000000ffff185224 */ /* 0x000fe200078e001f */
[----:B------:R-:W-:Y:S06]  /*1fd0*/  @!P6 BRA `(.L_x_40) ;  /* 0x00000000002ce947 */ /* 0x000fec0003800000 */
[----:B------:R-:W-:Y:S01]  /*1fe0*/  @P0 IMAD.MOV.U32 R25, RZ, RZ, R15 ;  /* 0x000000ffff190224 */ /* 0x000fe200078e000f */
[----:B------:R-:W-:Y:S01]  /*1ff0*/  ISETP.EQ.AND P0, PT, R37, 0x8, PT ;  /* 0x000000082500780c */ /* 0x000fe20003f02270 */
[----:B------:R-:W-:Y:S01]  /*2000*/  @P1 IMAD.MOV.U32 R25, RZ, RZ, R16 ;  /* 0x000000ffff191224 */ /* 0x000fe200078e0010 */
[----:B------:R-:W-:Y:S01]  /*2010*/  LOP3.LUT R37, R36, 0x1f, RZ, 0xc0, !PT ;  /* 0x0000001f24257812 */ /* 0x000fe200078ec0ff */
[----:B------:R-:W-:Y:S02]  /*2020*/  @P2 IMAD.MOV.U32 R25, RZ, RZ, R17 ;  /* 0x000000ffff192224 */ /* 0x000fe400078e0011 */
[----:B------:R-:W-:Y:S01]  /*2030*/  @P3 IMAD.MOV.U32 R25, RZ, RZ, R18 ;  /* 0x000000ffff193224 */ /* 0x000fe200078e0012 */
[----:B------:R-:W-:Y:S01]  /*2040*/  @P4 MOV R25, R19 ;  /* 0x0000001300194202 */ /* 0x000fe20000000f00 */
[----:B------:R-:W-:Y:S01]  /*2050*/  @P5 IMAD.MOV.U32 R25, RZ, RZ, R20 ;  /* 0x000000ffff195224 */ /* 0x000fe200078e0014 */
[----:B------:R-:W-:-:S05]  /*2060*/  SHF.L.W.U32.HI R34, R24, R37, R34 ;  /* 0x0000002518227219 */ /* 0x000fca0000010e22 */
[----:B------:R-:W-:-:S05]  /*2070*/  @P0 IMAD.MOV.U32 R25, RZ, RZ, R31 ;  /* 0x000000ffff190224 */ /* 0x000fca00078e001f */
[----:B------:R-:W-:-:S07]  /*2080*/  SHF.L.W.U32.HI R24, R25, R37, R24 ;  /* 0x0000002519187219 */ /* 0x000fce0000010e18 */
.L_x_40:
[----:B------:R-:W-:Y:S05]  /*2090*/  BSYNC.RECONVERGENT B3 ;  /* 0x0000000000037941 */ /* 0x000fea0003800200 */
.L_x_39:
        /* <DEDUP_REMOVED lines=18> */
.L_x_37:
[----:B------:R-:W-:Y:S05]  /*21c0*/  BSYNC.RECONVERGENT B2 ;  /* 0x0000000000027941 */ /* 0x000fea0003800200 */
.L_x_36:
[----:B------:R-:W-:Y:S01]  /*21d0*/  FADD R31, R5, -R14 ;  /* 0x8000000e051f7221 */ /* 0x000fe20000000000 */
[----:B------:R-:W-:Y:S01]  /*21e0*/  FMUL R25, R24, R24 ;  /* 0x0000001818197220 */ /* 0x000fe20000400000 */
[----:B------:R-:W-:Y:S01]  /*21f0*/  LOP3.LUT R36, R38, 0x1, RZ, 0xc0, !PT ;  /* 0x0000000126247812 */ /* 0x000fe200078ec0ff */
[----:B------:R-:W-:Y:S01]  /*2200*/  BSSY.RECONVERGENT B2, `(.L_x_41) ;  /* 0x0000072000027945 */ /* 0x000fe20003800200 */
[----:B------:R-:W-:Y:S01]  /*2210*/  FMUL R34, R31, 0.63661974668502807617 ;  /* 0x3f22f9831f227820 */ /* 0x000fe20000400000 */
[----:B------:R-:W-:Y:S01]  /*2220*/  FFMA R37, R25, R33, -0.0013887860113754868507 ;  /* 0xbab607ed19257423 */ /* 0x000fe20000000021 */
[----:B------:R-:W-:Y:S01]  /*2230*/  ISETP.NE.U32.AND P0, PT, R36, 0x1, PT ;  /* 0x000000012400780c */ /* 0x000fe20003f05070 */
[----:B------:R-:W-:-:S03]  /*2240*/  VIADD R36, R38, 0x1 ;  /* 0x0000000126247836 */ /* 0x000fc60000000000 */
[----:B------:R-:W0:Y:S01]  /*2250*/  F2I.NTZ R34, R34 ;  /* 0x0000002200227305 */ /* 0x000e220000203100 */
[----:B------:R-:W-:Y:S02]  /*2260*/  FSEL R38, R37, -0.00019574658654164522886, P0 ;  /* 0xb94d415325267808 */ /* 0x000fe40000000000 */
[----:B------:R-:W-:Y:S02]  /*2270*/  FSEL R40, R35, 0.0083327032625675201416, P0 ;  /* 0x3c0885e423287808 */ /* 0x000fe40000000000 */
[----:B------:R-:W-:Y:S02]  /*2280*/  LOP3.LUT P1, RZ, R36, 0x2, RZ, 0xc0, !PT ;  /* 0x0000000224ff7812 */ /* 0x000fe4000782c0ff */
[----:B------:R-:W-:Y:S01]  /*2290*/  FSEL R36, -R21, -0.16666662693023681641, P0 ;  /* 0xbe2aaaa815247808 */ /* 0x000fe20000000100 */
[----:B------:R-:W-:Y:S01]  /*22a0*/  FFMA R38, R25, R38, R40 ;  /* 0x0000002619267223 */ /* 0x000fe20000000028 */
[----:B------:R-:W-:Y:S02]  /*22b0*/  FSEL R24, R24, 1, !P0 ;  /* 0x3f80000018187808 */ /* 0x000fe40004000000 */
[----:B------:R-:W-:Y:S01]  /*22c0*/  FSETP.GE.AND P0, PT, |R31|, 105615, PT ;  /* 0x47ce47801f00780b */ /* 0x000fe20003f06200 */
[----:B------:R-:W-:-:S02]  /*22d0*/  FFMA R36, R25, R38, R36 ;  /* 0x0000002619247223 */ /* 0x000fc40000000024 */
[----:B------:R-:W-:Y:S01]  /*22e0*/  FFMA R25, R25, R24, RZ ;  /* 0x0000001819197223 */ /* 0x000fe200000000ff */
[----:B0-----:R-:W-:-:S03]  /*22f0*/  I2FP.F32.S32 R40, R34 ;  /* 0x0000002200287245 */ /* 0x001fc60000201400 */
[----:B------:R-:W-:Y:S02]  /*2300*/  FFMA R25, R25, R36, R24 ;  /* 0x0000002419197223 */ /* 0x000fe40000000018 */
[C---:B------:R-:W-:Y:S02]  /*2310*/  FFMA R37, R40.reuse, -1.5707962512969970703, R31 ;  /* 0xbfc90fda28257823 */ /* 0x040fe4000000001f */
[----:B------:R-:W-:Y:S02]  /*2320*/  @P1 FADD R25, RZ, -R25 ;  /* 0x80000019ff191221 */ /* 0x000fe40000000000 */
[----:B------:R-:W-:Y:S02]  /*2330*/  FFMA R37, R40, -7.5497894158615963534e-08, R37 ;  /* 0xb3a2216828257823 */ /* 0x000fe40000000025 */
[----:B------:R-:W-:Y:S02]  /*2340*/  FMUL R32, R32, R25 ;  /* 0x0000001920207220 */ /* 0x000fe40000400000 */
[----:B------:R-:W-:Y:S01]  /*2350*/  FFMA R24, R40, -5.3903029534742383927e-15, R37 ;  /* 0xa7c234c528187823 */ /* 0x000fe20000000025 */
[----:B------:R-:W-:Y:S06]  /*2360*/  @!P0 BRA `(.L_x_42) ;  /* 0x00000004006c8947 */ /* 0x000fec0003800000 */
[----:B------:R-:W-:-:S13]  /*2370*/  FSETP.NEU.AND P0, PT, |R31|, +INF , PT ;  /* 0x7f8000001f00780b */ /* 0x000fda0003f0d200 */
[----:B------:R-:W-:Y:S01]  /*2380*/  @!P0 FMUL R24, RZ, R31 ;  /* 0x0000001fff188220 */ /* 0x000fe20000400000 */
[----:B------:R-:W-:Y:S01]  /*2390*/  @!P0 IMAD.MOV.U32 R34, RZ, RZ, RZ ;  /* 0x000000ffff228224 */ /* 0x000fe200078e00ff */
[----:B------:R-:W-:Y:S06]  /*23a0*/  @!P0 BRA `(.L_x_42) ;  /* 0x00000004005c8947 */ /* 0x000fec0003800000 */
[----:B------:R-:W-:Y:S01]  /*23b0*/  SHF.L.U32 R24, R31, 0x8, RZ ;  /* 0x000000081f187819 */ /* 0x000fe200000006ff */
[----:B------:R-:W-:Y:S01]  /*23c0*/  IMAD.MOV.U32 R39, RZ, RZ, RZ ;  /* 0x000000ffff277224 */ /* 0x000fe200078e00ff */
[----:B------:R-:W-:Y:S01]  /*23d0*/  UMOV UR4, URZ ;  /* 0x000000ff00047c82 */ /* 0x000fe20008000000 */
[----:B------:R-:W-:Y:S01]  /*23e0*/  IMAD.MOV.U32 R41, RZ, RZ, RZ ;  /* 0x000000ffff297224 */ /* 0x000fe200078e00ff */
[----:B------:R-:W-:-:S07]  /*23f0*/  LOP3.LUT R43, R24, 0x80000000, RZ, 0xfc, !PT ;  /* 0x80000000182b7812 */ /* 0x000fce00078efcff */
.L_x_43:
        /* <DEDUP_REMOVED lines=16> */
[----:B------:R-:W-:Y:S01]  /*2500*/  @P3 IMAD.MOV.U32 R19, RZ, RZ, R24 ;  /* 0x000000ffff133224 */ /* 0x000fe200078e0018 */
[----:B------:R-:W-:Y:S02]  /*2510*/  ISETP.EQ.AND P4, PT, R34, 0x14, PT ;  /* 0x000000142200780c */ /* 0x000fe40003f82270 */
[----:B------:R-:W-:-:S09]  /*2520*/  @P2 MOV R18, R24 ;  /* 0x0000001800122202 */ /* 0x000fd20000000f00 */
        /* <DEDUP_REMOVED lines=18> */
[----:B------:R-:W-:Y:S02]  /*2650*/  @P3 IMAD.MOV.U32 R25, RZ, RZ, R15 ;  /* 0x000000ffff193224 */ /* 0x000fe400078e000f */
[----:B------:R-:W-:Y:S01]  /*2660*/  @P3 IMAD.MOV.U32 R34, RZ, RZ, R16 ;  /* 0x000000ffff223224 */ /* 0x000fe200078e0010 */
[----:B------:R-:W-:Y:S01]  /*2670*/  ISETP.EQ.AND P3, PT, R37, -0x4, PT ;  /* 0xfffffffc2500780c */ /* 0x000fe20003f62270 */
[--C-:B------:R-:W-:Y:S01]  /*2680*/  @P0 IMAD.MOV.U32 R34, RZ, RZ, R17.reuse ;  /* 0x000000ffff220224 */ /* 0x100fe200078e0011 */
[----:B------:R-:W-:Y:S01]  /*2690*/  @P0 MOV R25, R16 ;  /* 0x0000001000190202 */ /* 0x000fe20000000f00 */
        /* <DEDUP_REMOVED lines=16> */
[----:B------:R-:W-:Y:S01]  /*27a0*/  SHF.L.W.U32.HI R34, R25, R24, R34 ;  /* 0x0000001819227219 */ /* 0x000fe20000010e22 */
[----:B------:R-:W-:Y:S01]  /*27b0*/  @P4 IMAD.MOV.U32 R36, RZ, RZ, R19 ;  /* 0x000000ffff244224 */ /* 0x000fe200078e0013 */
[----:B------:R-:W-:-:S05]  /*27c0*/  @P5 MOV R36, R20 ;  /* 0x0000001400245202 */ /* 0x000fca0000000f00 */
[----:B------:R-:W-:-:S05]  /*27d0*/  @P0 IMAD.MOV.U32 R36, RZ, RZ, R39 ;  /* 0x000000ffff240224 */ /* 0x000fca00078e0027 */
[----:B------:R-:W-:-:S07]  /*27e0*/  SHF.L.W.U32.HI R25, R36, R24, R25 ;  /* 0x0000001824197219 */ /* 0x000fce0000010e19 */
.L_x_45:
[----:B------:R-:W-:Y:S05]  /*27f0*/  BSYNC.RECONVERGENT B3 ;  /* 0x0000000000037941 */ /* 0x000fea0003800200 */
.L_x_44:
        /* <DEDUP_REMOVED lines=18> */
.L_x_42:
[----:B------:R-:W-:Y:S05]  /*2920*/  BSYNC.RECONVERGENT B2 ;  /* 0x0000000000027941 */ /* 0x000fea0003800200 */
.L_x_41:
[----:B------:R-:W-:Y:S01]  /*2930*/  FMUL R25, R24, R24 ;  /* 0x0000001818197220 */ /* 0x000fe20000400000 */
[C---:B------:R-:W-:Y:S01]  /*2940*/  LOP3.LUT R36, R34.reuse, 0x1, RZ, 0xc0, !PT ;  /* 0x0000000122247812 */ /* 0x040fe200078ec0ff */
[----:B------:R-:W-:Y:S01]  /*2950*/  VIADD R34, R34, 0x1 ;  /* 0x0000000122227836 */ /* 0x000fe20000000000 */
[----:B------:R-:W-:Y:S01]  /*2960*/  UMOV UR4, 0x1a63c1f8 ;  /* 0x1a63c1f800047882 */ /* 0x000fe20000000000 */
[----:B------:R-:W-:Y:S01]  /*2970*/  FFMA R31, R25, R33, -0.0013887860113754868507 ;  /* 0xbab607ed191f7423 */ /* 0x000fe20000000021 */
[----:B------:R-:W-:Y:S01]  /*2980*/  ISETP.NE.U32.AND P0, PT, R36, 0x1, PT ;  /* 0x000000012400780c */ /* 0x000fe20003f05070 */
[----:B------:R-:W-:Y:S01]  /*2990*/  UMOV UR5, 0x404ca5dc ;  /* 0x404ca5dc00057882 */ /* 0x000fe20000000000 */
[----:B------:R-:W-:Y:S01]  /*29a0*/  LOP3.LUT P1, RZ, R34, 0x2, RZ, 0xc0, !PT ;  /* 0x0000000222ff7812 */ /* 0x000fe2000782c0ff */
[----:B------:R-:W-:Y:S01]  /*29b0*/  BSSY.RECONVERGENT B2, `(.L_x_46) ;  /* 0x0000501000027945 */ /* 0x000fe20003800200 */
[----:B------:R-:W-:Y:S02]  /*29c0*/  FSEL R36, R31, -0.00019574658654164522886, P0 ;  /* 0xb94d41531f247808 */ /* 0x000fe40000000000 */
[----:B------:R-:W-:-:S02]  /*29d0*/  FSEL R38, R35, 0.0083327032625675201416, P0 ;  /* 0x3c0885e423267808 */ /* 0x000fc40000000000 */
[----:B------:R-:W-:Y:S02]  /*29e0*/  FSEL R24, R24, 1, !P0 ;  /* 0x3f80000018187808 */ /* 0x000fe40004000000 */
[----:B------:R-:W-:Y:S01]  /*29f0*/  FSEL R37, -R21, -0.16666662693023681641, P0 ;  /* 0xbe2aaaa815257808 */ /* 0x000fe20000000100 */
[C---:B------:R-:W-:Y:S02]  /*2a00*/  FFMA R36, R25.reuse, R36, R38 ;  /* 0x0000002419247223 */ /* 0x040fe40000000026 */
[C---:B------:R-:W-:Y:S02]  /*2a10*/  FFMA R31, R25.reuse, R24, RZ ;  /* 0x00000018191f7223 */ /* 0x040fe400000000ff */
[----:B------:R-:W-:Y:S01]  /*2a20*/  FFMA R36, R25, R36, R37 ;  /* 0x0000002419247223 */ /* 0x000fe20000000025 */
[----:B------:R-:W-:-:S03]  /*2a30*/  IMAD.MOV.U32 R25, RZ, RZ, 0x3f000000 ;  /* 0x3f000000ff197424 */ /* 0x000fc600078e00ff */
[----:B------:R-:W-:Y:S02]  /*2a40*/  FFMA R24, R31, R36, R24 ;  /* 0x000000241f187223 */ /* 0x000fe40000000018 */
[----:B------:R-:W0:Y:S02]  /*2a50*/  S2R R31, SR_CgaCtaId ;  /* 0x00000000001f7919 */ /* 0x000e240000008800 */
[----:B------:R-:W-:-:S04]  /*2a60*/  @P1 FADD R24, RZ, -R24 ;  /* 0x80000018ff181221 */ /* 0x000fc80000000000 */
[----:B------:R-:W-:-:S05]  /*2a70*/  FFMA R27, R32, R24, R27 ;  /* 0x00000018201b7223 */ /* 0x000fca000000001b */
[----:B------:R-:W-:-:S04]  /*2a80*/  FMNMX R24, R27, -1, !PT ;  /* 0xbf8000001b187809 */ /* 0x000fc80007800000 */
[----:B------:R-:W-:-:S04]  /*2a90*/  FMNMX R24, R24, 1, PT ;  /* 0x3f80000018187809 */ /* 0x000fc80003800000 */
[C---:B------:R-:W-:Y:S01]  /*2aa0*/  FSETP.NEU.AND P1, PT, |R24|.reuse, 1, PT ;  /* 0x3f8000001800780b */ /* 0x040fe20003f2d200 */
[C---:B------:R-:W-:Y:S01]  /*2ab0*/  FFMA R25, |R24|.reuse, -R25, 0.5 ;  /* 0x3f00000018197423 */ /* 0x040fe20000000a19 */
[----:B------:R-:W-:-:S03]  /*2ac0*/  FSETP.GT.AND P0, PT, |R24|, 0.56000000238418579102, PT ;  /* 0x3f0f5c291800780b */ /* 0x000fc60003f04200 */
[----:B------:R-:W1:Y:S02]  /*2ad0*/  MUFU.RSQ R32, R25 ;  /* 0x0000001900207308 */ /* 0x000e640000001400 */
[----:B-1----:R-:W-:Y:S01]  /*2ae0*/  FMUL R27, R25, R32 ;  /* 0x00000020191b7220 */ /* 0x002fe20000400000 */
[----:B------:R-:W-:-:S04]  /*2af0*/  FMUL R32, R32, -0.5 ;  /* 0xbf00000020207820 */ /* 0x000fc80000400000 */
[----:B------:R-:W-:-:S04]  /*2b00*/  FFMA R32, R27, R32, 0.5 ;  /* 0x3f0000001b207423 */ /* 0x000fc80000000020 */
[----:B------:R-:W-:-:S05]  /*2b10*/  FFMA R32, R27, R32, R27 ;  /* 0x000000201b207223 */ /* 0x000fca000000001b */
[----:B------:R-:W-:Y:S01]  /*2b20*/  FSEL R27, R32, RZ, P1 ;  /* 0x000000ff201b7208 */ /* 0x000fe20000800000 */
[----:B------:R-:W-:Y:S01]  /*2b30*/  IMAD.MOV.U32 R32, RZ, RZ, 0x3d10ecef ;  /* 0x3d10ecefff207424 */ /* 0x000fe200078e00ff */
[----:B------:R-:W-:Y:S02]  /*2b40*/  FSETP.GT.AND P1, PT, R24, 0.56000000238418579102, PT ;  /* 0x3f0f5c291800780b */ /* 0x000fe40003f24000 */
[----:B------:R-:W-:-:S04]  /*2b50*/  FSEL R27, R27, |R24|, P0 ;  /* 0x400000181b1b7208 */ /* 0x000fc80000000000 */
[----:B------:R-:W-:-:S05]  /*2b60*/  LOP3.LUT R27, R27, 0x80000000, R24, 0xb8, !PT ;  /* 0x800000001b1b7812 */ /* 0x000fca00078eb818 */
[----:B------:R-:W-:-:S04]  /*2b70*/  FMUL R25, R27, R27 ;  /* 0x0000001b1b197220 */ /* 0x000fc80000400000 */
[----:B------:R-:W-:-:S04]  /*2b80*/  FFMA R32, R25, R32, 0.016980519518256187439 ;  /* 0x3c8b1abb19207423 */ /* 0x000fc80000000020 */
[----:B------:R-:W-:-:S04]  /*2b90*/  FFMA R32, R25, R32, 0.030762933194637298584 ;  /* 0x3cfc028c19207423 */ /* 0x000fc80000000020 */
[----:B------:R-:W-:-:S04]  /*2ba0*/  FFMA R32, R25, R32, 0.044709417968988418579 ;  /* 0x3d37213919207423 */ /* 0x000fc80000000020 */
[----:B------:R-:W-:-:S04]  /*2bb0*/  FFMA R32, R25, R32, 0.074989043176174163818 ;  /* 0x3d9993db19207423 */ /* 0x000fc80000000020 */
[----:B------:R-:W-:-:S04]  /*2bc0*/  FFMA R32, R25, R32, 0.16666707396507263184 ;  /* 0x3e2aaac619207423 */ /* 0x000fc80000000020 */
[----:B------:R-:W-:Y:S01]  /*2bd0*/  FMUL R32, R25, R32 ;  /* 0x0000002019207220 */ /* 0x000fe20000400000 */
[----:B------:R-:W-:-:S03]  /*2be0*/  MOV R25, 0x3fd774eb ;  /* 0x3fd774eb00197802 */ /* 0x000fc60000000f00 */
[----:B------:R-:W-:Y:S01]  /*2bf0*/  FFMA R27, R27, R32, R27 ;  /* 0x000000201b1b7223 */ /* 0x000fe2000000001b */
[----:B------:R-:W-:-:S04]  /*2c00*/  MOV R32, 0x400 ;  /* 0x0000040000207802 */ /* 0x000fc80000000f00 */
[----:B------:R-:W-:Y:S01]  /*2c10*/  FSEL R24, R27, -R27, P0 ;  /* 0x8000001b1b187208 */ /* 0x000fe20000000000 */
[----:B------:R-:W-:-:S04]  /*2c20*/  VIADD R34, R32, 0xb40 ;  /* 0x00000b4020227836 */ /* 0x000fc80000000000 */
[----:B------:R-:W-:Y:S01]  /*2c30*/  @!P1 FFMA R27, R25, 0.93318945169448852539, R24 ;  /* 0x3f6ee581191b9823 */ /* 0x000fe20000000018 */
[----:B0-----:R-:W-:-:S03]  /*2c40*/  LEA R39, R31, R34, 0x18 ;  /* 0x000000221f277211 */ /* 0x001fc600078ec0ff */
[----:B------:R-:W-:Y:S01]  /*2c50*/  @P0 FADD R27, R27, R27 ;  /* 0x0000001b1b1b0221 */ /* 0x000fe20000000000 */
[----:B------:R-:W-:-:S03]  /*2c60*/  ISETP.NE.AND P0, PT, R8, R3, PT ;  /* 0x000000030800720c */ /* 0x000fc60003f05270 */
[----:B------:R-:W0:Y:S02]  /*2c70*/  F2F.F64.F32 R36, R27 ;  /* 0x0000001b00247310 */ /* 0x000e240000201800 */
[----:B0-----:R-:W-:-:S10]  /*2c80*/  DMUL R36, R36, UR4 ;  /* 0x0000000424247c28 */ /* 0x001fd40008000000 */
[----:B------:R-:W0:Y:S08]  /*2c90*/  F2F.F32.F64 R36, R36 ;  /* 0x0000002400247310 */ /* 0x000e300000301000 */
[----:B0-----:R-:W0:Y:S02]  /*2ca0*/  F2F.F64.F32 R24, R36 ;  /* 0x0000002400187310 */ /* 0x001e240000201800 */
[----:B0-----:R-:W-:-:S10]  /*2cb0*/  DMUL R24, R24, 4 ;  /* 0x4010000018187828 */ /* 0x001fd40000000000 */
[----:B------:R-:W0:Y:S02]  /*2cc0*/  F2I.F64.FLOOR R24, R24 ;  /* 0x0000001800187311 */ /* 0x000e240000305100 */
[----:B0-----:R-:W-:-:S05]  /*2cd0*/  IMAD R27, R24, 0x4, R39 ;  /* 0x00000004181b7824 */ /* 0x001fca00078e0227 */
[----:B------:R0:W-:Y:S01]  /*2ce0*/  ATOMS.POPC.INC.32 RZ, [R27+URZ] ;  /* 0x000000001bff7f8c */ /* 0x0001e2000d8000ff */
[----:B------:R-:W-:Y:S05]  /*2cf0*/  @P0 BRA `(.L_x_47) ;  /* 0x0000000000180947 */ /* 0x000fea0003800000 */
[----:B------:R-:W-:Y:S01]  /*2d00*/  VIADD R14, R32, 0x1680 ;  /* 0x00001680200e7836 */ /* 0x000fe20000000000 */
[----:B------:R-:W-:-:S04]  /*2d10*/  LEA R32, R31, R32, 0x18 ;  /* 0x000000201f207211 */ /* 0x000fc800078ec0ff */
[----:B------:R-:W-:Y:S01]  /*2d20*/  LEA R14, R31, R14, 0x18 ;  /* 0x0000000e1f0e7211 */ /* 0x000fe200078ec0ff */
[----:B------:R1:W-:Y:S04]  /*2d30*/  ATOMS.POPC.INC.32 RZ, [R32+URZ] ;  /* 0x0000000020ff7f8c */ /* 0x0003e8000d8000ff */
[----:B------:R1:W-:Y:S01]  /*2d40*/  ATOMS.POPC.INC.32 RZ, [R14+URZ] ;  /* 0x000000000eff7f8c */ /* 0x0003e2000d8000ff */
[----:B------:R-:W-:Y:S05]  /*2d50*/  BRA `(.L_x_48) ;  /* 0x0000004c00187947 */ /* 0x000fea0003800000 */
.L_x_47:
[----:B------:R-:W-:-:S13]  /*2d60*/  ISETP.GT.AND P0, PT, R8, R3, PT ;  /* 0x000000030800720c */ /* 0x000fda0003f04270 */
[----:B------:R-:W-:Y:S05]  /*2d70*/  @!P0 BRA `(.L_x_48) ;  /* 0x0000004c00108947 */ /* 0x000fea0003800000 */
[----:B------:R-:W1:Y:S01]  /*2d80*/  LDC.64 R24, c[0x0][0x380] ;  /* 0x0000e000ff187b82 */ /* 0x000e620000000a00 */
[----:B------:R-:W-:Y:S01]  /*2d90*/  ISETP.NE.AND P1, PT, R12, RZ, PT ;  /* 0x000000ff0c00720c */ /* 0x000fe20003f25270 */
[----:B-1----:R-:W-:-:S05]  /*2da0*/  IMAD.WIDE R24, R8, 0x8, R24 ;  /* 0x0000000808187825 */ /* 0x002fca00078e0218 */
[----:B------:R1:W5:Y:S04]  /*2db0*/  LDG.E R32, desc[UR10][R24.64] ;  /* 0x0000000a18207981 */ /* 0x000368000c1e1900 */
[----:B------:R1:W5:Y:S01]  /*2dc0*/  LDG.E R34, desc[UR10][R24.64+0x4] ;  /* 0x0000040a18227981 */ /* 0x000362000c1e1900 */
[----:B------:R-:W-:Y:S01]  /*2dd0*/  BSSY.RECONVERGENT B3, `(.L_x_49) ;  /* 0x0000056000037945 */ /* 0x000fe20003800200 */
[----:B------:R-:W-:Y:S02]  /*2de0*/  IMAD.MOV.U32 R36, RZ, RZ, R26 ;  /* 0x000000ffff247224 */ /* 0x000fe400078e001a */
[----:B------:R-:W-:Y:S01]  /*2df0*/  IMAD.MOV.U32 R37, RZ, RZ, R6 ;  /* 0x000000ffff257224 */ /* 0x000fe200078e0006 */
[----:B------:R-:W-:Y:S06]  /*2e00*/  @P1 BRA `(.L_x_50) ;  /* 0x0000000400481947 */ /* 0x000fec0003800000 */
[----:B------:R-:W-:Y:S01]  /*2e10*/  IMAD.MOV.U32 R37, RZ, RZ, RZ ;  /* 0x000000ffff257224 */ /* 0x000fe200078e00ff */
[----:B------:R-:W-:Y:S01]  /*2e20*/  MOV R39, RZ ;  /* 0x000000ff00277202 */ /* 0x000fe20000000f00 */
[----:B------:R-:W-:-:S06]  /*2e30*/  UMOV UR4, URZ ;  /* 0x000000ff00047c82 */ /* 0x000fcc0008000000 */
.L_x_51:
[----:B-1----:R-:W0:Y:S02]  /*2e40*/  LDC.64 R24, c[0x4][RZ] ;  /* 0x01000000ff187b82 */ /* 0x002e240000000a00 */
        /* <DEDUP_REMOVED lines=54> */
[----:B------:R-:W-:Y:S01]  /*31b0*/  @P4 IMAD.MOV.U32 R27, RZ, RZ, R19 ;  /* 0x000000ffff1b4224 */ /* 0x000fe200078e0013 */
[----:B------:R-:W-:-:S03]  /*31c0*/  @P5 MOV R27, R20 ;  /* 0x00000014001b5202 */ /* 0x000fc60000000f00 */
[----:B------:R-:W-:Y:S02]  /*31d0*/  IMAD.IADD R36, R36, 0x1, R25 ;  /* 0x0000000124247824 */ /* 0x000fe400078e0219 */
[----:B------:R-:W-:-:S05]  /*31e0*/  @P0 IMAD.MOV.U32 R27, RZ, RZ, R37 ;  /* 0x000000ffff1b0224 */ /* 0x000fca00078e0025 */
[----:B------:R-:W-:-:S05]  /*31f0*/  SHF.R.U32.HI R27, RZ, R10, R27 ;  /* 0x0000000aff1b7219 */ /* 0x000fca000001161b */
[----:B------:R-:W-:-:S07]  /*3200*/  IMAD.IADD R24, R26, 0x1, R27 ;  /* 0x000000011a187824 */ /* 0x000fce00078e021b */
.L_x_53:
[----:B------:R-:W-:Y:S05]  /*3210*/  BSYNC.RECONVERGENT B4 ;  /* 0x0000000000047941 */ /* 0x000fea0003800200 */
.L_x_52:
        /* <DEDUP_REMOVED lines=17> */
.L_x_50:
[----:B------:R-:W-:Y:S05]  /*3330*/  BSYNC.RECONVERGENT B3 ;  /* 0x0000000000037941 */ /* 0x000fea0003800200 */
.L_x_49:
[----:B-----5:R-:W-:Y:S01]  /*3340*/  FMUL R40, R32, 0.63661974668502807617 ;  /* 0x3f22f98320287820 */ /* 0x020fe20000400000 */
[----:B-1----:R-:W-:Y:S01]  /*3350*/  FMUL R24, R37, R37 ;  /* 0x0000002525187220 */ /* 0x002fe20000400000 */
[----:B------:R-:W-:Y:S01]  /*3360*/  LOP3.LUT R25, R36, 0x1, RZ, 0xc0, !PT ;  /* 0x0000000124197812 */ /* 0x000fe200078ec0ff */
[----:B------:R-:W-:Y:S01]  /*3370*/  BSSY.RECONVERGENT B3, `(.L_x_54) ;  /* 0x0000072000037945 */ /* 0x000fe20003800200 */
[----:B------:R-:W-:Y:S01]  /*3380*/  FSETP.GE.AND P1, PT, |R32|, 105615, PT ;  /* 0x47ce47802000780b */ /* 0x000fe20003f26200 */
[----:B------:R-:W-:Y:S01]  /*3390*/  FFMA R33, R24, R33, -0.0013887860113754868507 ;  /* 0xbab607ed18217423 */ /* 0x000fe20000000021 */
[----:B------:R-:W0:Y:S01]  /*33a0*/  F2I.NTZ R40, R40 ;  /* 0x0000002800287305 */ /* 0x000e220000203100 */
[----:B------:R-:W-:Y:S02]  /*33b0*/  ISETP.NE.U32.AND P0, PT, R25, 0x1, PT ;  /* 0x000000011900780c */ /* 0x000fe40003f05070 */
[----:B------:R-:W-:Y:S02]  /*33c0*/  P2R R39, PR, RZ, 0x2 ;  /* 0x00000002ff277803 */ /* 0x000fe40000000000 */
[----:B------:R-:W-:-:S02]  /*33d0*/  FSEL R35, R35, 0.0083327032625675201416, !P0 ;  /* 0x3c0885e423237808 */ /* 0x000fc40004000000 */
[----:B------:R-:W-:Y:S02]  /*33e0*/  FSEL R33, R33, -0.00019574658654164522886, !P0 ;  /* 0xb94d415321217808 */ /* 0x000fe40004000000 */
[----:B------:R-:W-:Y:S02]  /*33f0*/  FSEL R25, -R21, -0.16666662693023681641, !P0 ;  /* 0xbe2aaaa815197808 */ /* 0x000fe40004000100 */
[----:B------:R-:W-:Y:S01]  /*3400*/  FSEL R38, R37, 1, P0 ;  /* 0x3f80000025267808 */ /* 0x000fe20000000000 */
[----:B------:R-:W-:Y:S01]  /*3410*/  FFMA R33, R24, R33, R35 ;  /* 0x0000002118217223 */ /* 0x000fe20000000023 */
[----:B------:R-:W-:Y:S02]  /*3420*/  LOP3.LUT P0, RZ, R36, 0x2, RZ, 0xc0, !PT ;  /* 0x0000000224ff7812 */ /* 0x000fe4000780c0ff */
[----:B0-----:R-:W-:Y:S01]  /*3430*/  I2FP.F32.S32 R27, R40 ;  /* 0x00000028001b7245 */ /* 0x001fe20000201400 */
[C---:B------:R-:W-:Y:S01]  /*3440*/  FFMA R33, R24.reuse, R33, R25 ;  /* 0x0000002118217223 */ /* 0x040fe20000000019 */
[----:B------:R-:W-:Y:S01]  /*3450*/  FFMA R25, R24, R38, RZ ;  /* 0x0000002618197223 */ /* 0x000fe200000000ff */
[----:B------:R-:W-:-:S02]  /*3460*/  IMAD.MOV.U32 R35, RZ, RZ, R40 ;  /* 0x000000ffff237224 */ /* 0x000fc400078e0028 */
[----:B------:R-:W-:Y:S01]  /*3470*/  FFMA R26, R27, -1.5707962512969970703, R32 ;  /* 0xbfc90fda1b1a7823 */ /* 0x000fe20000000020 */
[----:B------:R-:W-:-:S03]  /*3480*/  FFMA R38, R25, R33, R38 ;  /* 0x0000002119267223 */ /* 0x000fc60000000026 */
[C---:B------:R-:W-:Y:S02]  /*3490*/  FFMA R26, R27.reuse, -7.5497894158615963534e-08, R26 ;  /* 0xb3a221681b1a7823 */ /* 0x040fe4000000001a */
[----:B------:R-:W-:Y:S02]  /*34a0*/  @P0 FADD R38, RZ, -R38 ;  /* 0x80000026ff260221 */ /* 0x000fe40000000000 */
[----:B------:R-:W-:-:S05]  /*34b0*/  FFMA R33, R27, -5.3903029534742383927e-15, R26 ;  /* 0xa7c234c51b217823 */ /* 0x000fca000000001a */
[----:B------:R-:W-:Y:S01]  /*34c0*/  MOV R24, R33 ;  /* 0x0000002100187202 */ /* 0x000fe20000000f00 */
        /* <DEDUP_REMOVED lines=10> */
.L_x_56:
[----:B------:R-:W0:Y:S02]  /*3570*/  LDC.64 R24, c[0x4][RZ] ;  /* 0x01000000ff187b82 */ /* 0x000e240000000a00 */
[----:B0-----:R-:W-:-:S05]  /*3580*/  IMAD.WIDE.U32 R26, R41, 0x4, R24 ;  /* 0x00000004291a7825 */ /* 0x001fca00078e0018 */
[----:B------:R-:W2:Y:S01]  /*3590*/  LDG.E.CONSTANT R24, desc[UR10][R26.64] ;  /* 0x0000000a1a187981 */ /* 0x000ea2000c1e9900 */
[C---:B------:R-:W-:Y:S02]  /*35a0*/  IMAD.SHL.U32 R36, R41.reuse, 0x4, RZ ;  /* 0x0000000429247824 */ /* 0x040fe400078e00ff */
[----:B------:R-:W-:-:S03]  /*35b0*/  VIADD R41, R41, 0x1 ;  /* 0x0000000129297836 */ /* 0x000fc60000000000 */
[C---:B------:R-:W-:Y:S02]  /*35c0*/  ISETP.EQ.AND P2, PT, R36.reuse, 0x8, PT ;  /* 0x000000082400780c */ /* 0x040fe40003f42270 */
[C---:B------:R-:W-:Y:S02]  /*35d0*/  ISETP.EQ.AND P1, PT, R36.reuse, RZ, PT ;  /* 0x000000ff2400720c */ /* 0x040fe40003f22270 */
[----:B------:R-:W-:Y:S01]  /*35e0*/  ISETP.EQ.AND P3, PT, R36, 0x4, PT ;  /* 0x000000042400780c */ /* 0x000fe20003f62270 */
[----:B--2---:R-:W-:-:S03]  /*35f0*/  IMAD.WIDE.U32 R24, R24, R43, RZ ;  /* 0x0000002b18187225 */ /* 0x004fc600078e00ff */
[----:B------:R-:W-:-:S04]  /*3600*/  IADD3 R24, P0, PT, R24, R37, RZ ;  /* 0x0000002518187210 */ /* 0x000fc80007f1e0ff */
[----:B------:R-:W-:Y:S01]  /*3610*/  IADD3.X R37, PT, PT, R25, UR4, RZ, P0, !PT ;  /* 0x0000000419257c10 */ /* 0x000fe200087fe4ff */
[--C-:B------:R-:W-:Y:S01]  /*3620*/  @P2 IMAD.MOV.U32 R17, RZ, RZ, R24.reuse ;  /* 0x000000ffff112224 */ /* 0x100fe200078e0018 */
[----:B------:R-:W-:Y:S01]  /*3630*/  ISETP.NE.AND P2, PT, R41, 0x6, PT ;  /* 0x000000062900780c */ /* 0x000fe20003f45270 */
[----:B------:R-:W-:Y:S02]  /*3640*/  @P1 IMAD.MOV.U32 R15, RZ, RZ, R24 ;  /* 0x000000ffff0f1224 */ /* 0x000fe400078e0018 */
[----:B------:R-:W-:Y:S02]  /*3650*/  @P3 MOV R16, R24 ;  /* 0x0000001800103202 */ /* 0x000fe40000000f00 */
[C---:B------:R-:W-:Y:S02]  /*3660*/  ISETP.EQ.AND P0, PT, R36.reuse, 0xc, PT ;  /* 0x0000000c2400780c */ /* 0x040fe40003f02270 */
[C---:B------:R-:W-:Y:S02]  /*3670*/  ISETP.EQ.AND P1, PT, R36.reuse, 0x10, PT ;  /* 0x000000102400780c */ /* 0x040fe40003f22270 */
[----:B------:R-:W-:-:S09]  /*3680*/  ISETP.EQ.AND P3, PT, R36, 0x14, PT ;  /* 0x000000142400780c */ /* 0x000fd20003f62270 */
[--C-:B------:R-:W-:Y:S02]  /*3690*/  @P0 IMAD.MOV.U32 R18, RZ, RZ, R24.reuse ;  /* 0x000000ffff120224 */ /* 0x100fe400078e0018 */
        /* <DEDUP_REMOVED lines=8> */
[----:B------:R-:W-:-:S04]  /*3720*/  SHF.R.U32.HI R25, RZ, 0x5, R25 ;  /* 0x00000005ff197819 */ /* 0x000fc80000011619 */
[----:B------:R-:W-:-:S04]  /*3730*/  LEA R27, -R25, RZ, 0x2 ;  /* 0x000000ff191b7211 */ /* 0x000fc800078e11ff */
        /* <DEDUP_REMOVED lines=8> */
[--C-:B------:R-:W-:Y:S02]  /*37c0*/  @P3 IMAD.MOV.U32 R36, RZ, RZ, R16.reuse ;  /* 0x000000ffff243224 */ /* 0x100fe400078e0010 */
[----:B------:R-:W-:Y:S01]  /*37d0*/  @P3 IMAD.MOV.U32 R25, RZ, RZ, R15 ;  /* 0x000000ffff193224 */ /* 0x000fe200078e000f */
[----:B------:R-:W-:Y:S01]  /*37e0*/  ISETP.EQ.AND P3, PT, R27, -0x4, PT ;  /* 0xfffffffc1b00780c */ /* 0x000fe20003f62270 */
[----:B------:R-:W-:Y:S02]  /*37f0*/  @P0 IMAD.MOV.U32 R25, RZ, RZ, R16 ;  /* 0x000000ffff190224 */ /* 0x000fe400078e0010 */
[--C-:B------:R-:W-:Y:S01]  /*3800*/  @P0 IMAD.MOV.U32 R36, RZ, RZ, R17.reuse ;  /* 0x000000ffff240224 */ /* 0x100fe200078e0011 */
[----:B------:R-:W-:Y:S01]  /*3810*/  @P1 MOV R36, R18 ;  /* 0x0000001200241202 */ /* 0x000fe20000000f00 */
[----:B------:R-:W-:-:S04]  /*3820*/  @P1 IMAD.MOV.U32 R25, RZ, RZ, R17 ;  /* 0x000000ffff191224 */ /* 0x000fc800078e0011 */
[----:B------:R-:W-:Y:S02]  /*3830*/  @P2 IMAD.MOV.U32 R25, RZ, RZ, R18 ;  /* 0x000000ffff192224 */ /* 0x000fe400078e0012 */
[--C-:B------:R-:W-:Y:S02]  /*3840*/  @P2 IMAD.MOV.U32 R36, RZ, RZ, R19.reuse ;  /* 0x000000ffff242224 */ /* 0x100fe400078e0013 */
[----:B------:R-:W-:Y:S02]  /*3850*/  @P3 IMAD.MOV.U32 R25, RZ, RZ, R19 ;  /* 0x000000ffff193224 */ /* 0x000fe400078e0013 */
[--C-:B------:R-:W-:Y:S02]  /*3860*/  @P3 IMAD.MOV.U32 R36, RZ, RZ, R20.reuse ;  /* 0x000000ffff243224 */ /* 0x100fe400078e0014 */
[----:B------:R-:W-:Y:S01]  /*3870*/  @P4 IMAD.MOV.U32 R25, RZ, RZ, R20 ;  /* 0x000000ffff194224 */ /* 0x000fe200078e0014 */
[----:B------:R-:W-:Y:S01]  /*3880*/  @P5 MOV R25, R37 ;  /* 0x0000002500195202 */ /* 0x000fe20000000f00 */
        /* <DEDUP_REMOVED lines=9> */
[----:B------:R-:W-:Y:S02]  /*3920*/  @P4 IMAD.MOV.U32 R26, RZ, RZ, R19 ;  /* 0x000000ffff1a4224 */ /* 0x000fe400078e0013 */
[----:B------:R-:W-:-:S04]  /*3930*/  @P5 IMAD.MOV.U32 R26, RZ, RZ, R20 ;  /* 0x000000ffff1a5224 */ /* 0x000fc800078e0014 */
[----:B------:R-:W-:-:S04]  /*3940*/  @P0 MOV R26, R37 ;  /* 0x00000025001a0202 */ /* 0x000fc80000000f00 */
[----:B------:R-:W-:-:S07]  /*3950*/  SHF.L.W.U32.HI R25, R26, R24, R25 ;  /* 0x000000181a197219 */ /* 0x000fce0000010e19 */
.L_x_58:
[----:B------:R-:W-:Y:S05]  /*3960*/  BSYNC.RECONVERGENT B4 ;  /* 0x0000000000047941 */ /* 0x000fea0003800200 */
.L_x_57:
        /* <DEDUP_REMOVED lines=18> */
.L_x_55:
[----:B------:R-:W-:Y:S05]  /*3a90*/  BSYNC.RECONVERGENT B3 ;  /* 0x0000000000037941 */ /* 0x000fea0003800200 */
.L_x_54:
[----:B------:R-:W-:Y:S02]  /*3aa0*/  IMAD.MOV.U32 R36, RZ, RZ, 0x37cbac00 ;  /* 0x37cbac00ff247424 */ /* 0x000fe400078e00ff */
[----:B------:R-:W-:Y:S01]  /*3ab0*/  FMUL R25, R24, R24 ;  /* 0x0000001818197220 */ /* 0x000fe20000400000 */
[C---:B------:R-:W-:Y:S01]  /*3ac0*/  LOP3.LUT R27, R40.reuse, 0x1, RZ, 0xc0, !PT ;  /* 0x00000001281b7812 */ /* 0x040fe200078ec0ff */
[----:B------:R-:W-:Y:S01]  /*3ad0*/  IMAD.MOV.U32 R37, RZ, RZ, 0x3d2aaabb ;  /* 0x3d2aaabbff257424 */ /* 0x000fe200078e00ff */
[----:B------:R-:W-:Y:S01]  /*3ae0*/  LOP3.LUT P1, RZ, R40, 0x2, RZ, 0xc0, !PT ;  /* 0x0000000228ff7812 */ /* 0x000fe2000782c0ff */
[----:B------:R-:W-:Y:S01]  /*3af0*/  FFMA R26, R25, R36, -0.0013887860113754868507 ;  /* 0xbab607ed191a7423 */ /* 0x000fe20000000024 */
[----:B------:R-:W-:Y:S01]  /*3b00*/  ISETP.NE.U32.AND P0, PT, R27, 0x1, PT ;  /* 0x000000011b00780c */ /* 0x000fe20003f05070 */
[----:B------:R-:W-:Y:S01]  /*3b10*/  FMUL R27, R4, 0.63661974668502807617 ;  /* 0x3f22f983041b7820 */ /* 0x000fe20000400000 */
[----:B------:R-:W-:Y:S01]  /*3b20*/  ISETP.NE.AND P2, PT, R12, RZ, PT ;  /* 0x000000ff0c00720c */ /* 0x000fe20003f45270 */
[----:B------:R-:W-:Y:S01]  /*3b30*/  BSSY.RECONVERGENT B3, `(.L_x_59) ;  /* 0x0000062000037945 */ /* 0x000fe20003800200 */
[----:B------:R-:W-:-:S02]  /*3b40*/  FSEL R26, R26, -0.00019574658654164522886, !P0 ;  /* 0xb94d41531a1a7808 */ /* 0x000fc40004000000 */
[----:B------:R-:W-:Y:S01]  /*3b50*/  FSEL R42, R37, 0.0083327032625675201416, !P0 ;  /* 0x3c0885e4252a7808 */ /* 0x000fe20004000000 */
[----:B------:R-:W0:Y:S01]  /*3b60*/  F2I.NTZ R27, R27 ;  /* 0x0000001b001b7305 */ /* 0x000e220000203100 */
[----:B------:R-:W-:Y:S02]  /*3b70*/  FSEL R40, -R21, -0.16666662693023681641, !P0 ;  /* 0xbe2aaaa815287808 */ /* 0x000fe40004000100 */
[----:B------:R-:W-:Y:S01]  /*3b80*/  FSEL R24, R24, 1, P0 ;  /* 0x3f80000018187808 */ /* 0x000fe20000000000 */
[----:B------:R-:W-:Y:S01]  /*3b90*/  FFMA R26, R25, R26, R42 ;  /* 0x0000001a191a7223 */ /* 0x000fe2000000002a */
[----:B------:R-:W-:-:S03]  /*3ba0*/  FSETP.GE.AND P0, PT, |R4|, 105615, PT ;  /* 0x47ce47800400780b */ /* 0x000fc60003f06200 */
[C---:B------:R-:W-:Y:S01]  /*3bb0*/  FFMA R26, R25.reuse, R26, R40 ;  /* 0x0000001a191a7223 */ /* 0x040fe20000000028 */
[----:B------:R-:W-:Y:S01]  /*3bc0*/  FFMA R25, R25, R24, RZ ;  /* 0x0000001819197223 */ /* 0x000fe200000000ff */
[----:B------:R-:W-:-:S03]  /*3bd0*/  IMAD.MOV.U32 R40, RZ, RZ, R6 ;  /* 0x000000ffff287224 */ /* 0x000fc600078e0006 */
[----:B------:R-:W-:Y:S01]  /*3be0*/  FFMA R25, R25, R26, R24 ;  /* 0x0000001a19197223 */ /* 0x000fe20000000018 */
[----:B0-----:R-:W-:-:S03]  /*3bf0*/  SEL R41, R27, RZ, !P0 ;  /* 0x000000ff1b297207 */ /* 0x001fc60004000000 */
[----:B------:R-:W-:-:S04]  /*3c00*/  @P1 FADD R25, RZ, -R25 ;  /* 0x80000019ff191221 */ /* 0x000fc80000000000 */
[----:B------:R-:W-:Y:S01]  /*3c10*/  FMUL R38, R38, R25 ;  /* 0x0000001926267220 */ /* 0x000fe20000400000 */
[----:B------:R-:W-:Y:S06]  /*3c20*/  @P2 BRA `(.L_x_60) ;  /* 0x0000000400482947 */ /* 0x000fec0003800000 */
[----:B------:R-:W-:Y:S01]  /*3c30*/  MOV R41, RZ ;  /* 0x000000ff00297202 */ /* 0x000fe20000000f00 */
[----:B------:R-:W-:Y:S01]  /*3c40*/  IMAD.MOV.U32 R43, RZ, RZ, RZ ;  /* 0x000000ffff2b7224 */ /* 0x000fe200078e00ff */
[----:B------:R-:W-:-:S06]  /*3c50*/  UMOV UR4, URZ ;  /* 0x000000ff00047c82 */ /* 0x000fcc0008000000 */
.L_x_61:
        /* <DEDUP_REMOVED lines=16> */
[C---:B------:R-:W-:Y:S02]  /*3d60*/  ISETP.EQ.AND P1, PT, R40.reuse, 0x10, PT ;  /* 0x000000102800780c */ /* 0x040fe40003f22270 */
[----:B------:R-:W-:-:S09]  /*3d70*/  ISETP.EQ.AND P3, PT, R40, 0x14, PT ;  /* 0x000000142800780c */ /* 0x000fd20003f62270 */
[----:B------:R-:W-:Y:S02]  /*3d80*/  @P0 MOV R18, R24 ;  /* 0x0000001800120202 */ /* 0x000fe40000000f00 */
        /* <DEDUP_REMOVED lines=13> */
[--C-:B------:R-:W-:Y:S02]  /*3e60*/  @P3 IMAD.MOV.U32 R40, RZ, RZ, R16.reuse ;  /* 0x000000ffff283224 */ /* 0x100fe400078e0010 */
[----:B------:R-:W-:Y:S01]  /*3e70*/  @P3 IMAD.MOV.U32 R24, RZ, RZ, R15 ;  /* 0x000000ffff183224 */ /* 0x000fe200078e000f */
[----:B------:R-:W-:Y:S01]  /*3e80*/  ISETP.EQ.AND P3, PT, R11, -0x4, PT ;  /* 0xfffffffc0b00780c */ /* 0x000fe20003f62270 */
[----:B------:R-:W-:Y:S01]  /*3e90*/  @P0 IMAD.MOV.U32 R24, RZ, RZ, R16 ;  /* 0x000000ffff180224 */ /* 0x000fe200078e0010 */
        /* <DEDUP_REMOVED lines=18> */
[----:B------:R-:W-:Y:S01]  /*3fc0*/  @P4 MOV R27, R19 ;  /* 0x00000013001b4202 */ /* 0x000fe20000000f00 */
[----:B------:R-:W-:Y:S01]  /*3fd0*/  @P5 IMAD.MOV.U32 R27, RZ, RZ, R20 ;  /* 0x000000ffff1b5224 */ /* 0x000fe200078e0014 */
[----:B------:R-:W-:-:S05]  /*3fe0*/  SHF.R.U32.HI R25, RZ, R10, R24 ;  /* 0x0000000aff197219 */ /* 0x000fca0000011618 */
[----:B------:R-:W-:Y:S02]  /*3ff0*/  @P0 IMAD.MOV.U32 R27, RZ, RZ, R41 ;  /* 0x000000ffff1b0224 */ /* 0x000fe400078e0029 */
[----:B------:R-:W-:-:S03]  /*4000*/  IMAD.IADD R40, R40, 0x1, R25 ;  /* 0x0000000128287824 */ /* 0x000fc600078e0219 */
[----:B------:R-:W-:-:S05]  /*4010*/  SHF.R.U32.HI R27, RZ, R10, R27 ;  /* 0x0000000aff1b7219 */ /* 0x000fca000001161b */
[----:B------:R-:W-:-:S07]  /*4020*/  IMAD.IADD R24, R26, 0x1, R27 ;  /* 0x000000011a187824 */ /* 0x000fce00078e021b */
.L_x_63:
[----:B------:R-:W-:Y:S05]  /*4030*/  BSYNC.RECONVERGENT B4 ;  /* 0x0000000000047941 */ /* 0x000fea0003800200 */
.L_x_62:
        /* <DEDUP_REMOVED lines=17> */
.L_x_60:
[----:B------:R-:W-:Y:S05]  /*4150*/  BSYNC.RECONVERGENT B3 ;  /* 0x0000000000037941 */ /* 0x000fea0003800200 */
.L_x_59:
[----:B------:R-:W-:Y:S01]  /*4160*/  FMUL R24, R40, R40 ;  /* 0x0000002828187220 */ /* 0x000fe20000400000 */
[C---:B------:R-:W-:Y:S01]  /*4170*/  LOP3.LUT R26, R41.reuse, 0x1, RZ, 0xc0, !PT ;  /* 0x00000001291a7812 */ /* 0x040fe200078ec0ff */
[----:B------:R-:W-:Y:S01]  /*4180*/  BSSY.RECONVERGENT B3, `(.L_x_64) ;  /* 0x000006b000037945 */ /* 0x000fe20003800200 */
[----:B------:R-:W-:Y:S01]  /*4190*/  IADD3 R41, PT, PT, R41, 0x1, RZ ;  /* 0x0000000129297810 */ /* 0x000fe20007ffe0ff */
[----:B------:R-:W-:Y:S01]  /*41a0*/  FFMA R25, R24, R36, -0.0013887860113754868507 ;  /* 0xbab607ed18197423 */ /* 0x000fe20000000024 */
[----:B------:R-:W-:Y:S02]  /*41b0*/  ISETP.NE.U32.AND P0, PT, R26, 0x1, PT ;  /* 0x000000011a00780c */ /* 0x000fe40003f05070 */
[----:B------:R-:W-:Y:S02]  /*41c0*/  ISETP.NE.AND P2, PT, R39, RZ, PT ;  /* 0x000000ff2700720c */ /* 0x000fe40003f45270 */
[----:B------:R-:W-:Y:S02]  /*41d0*/  FSEL R25, R25, -0.00019574658654164522886, P0 ;  /* 0xb94d415319197808 */ /* 0x000fe40000000000 */
[----:B------:R-:W-:-:S02]  /*41e0*/  FSEL R27, R37, 0.0083327032625675201416, P0 ;  /* 0x3c0885e4251b7808 */ /* 0x000fc40000000000 */
[----:B------:R-:W-:Y:S02]  /*41f0*/  FSEL R39, R40, 1, !P0 ;  /* 0x3f80000028277808 */ /* 0x000fe40004000000 */
[----:B------:R-:W-:Y:S01]  /*4200*/  LOP3.LUT P1, RZ, R41, 0x2, RZ, 0xc0, !PT ;  /* 0x0000000229ff7812 */ /* 0x000fe2000782c0ff */
[C---:B------:R-:W-:Y:S01]  /*4210*/  FFMA R25, R24.reuse, R25, R27 ;  /* 0x0000001918197223 */ /* 0x040fe2000000001b */
[----:B------:R-:W-:Y:S01]  /*4220*/  FSEL R40, -R21, -0.16666662693023681641, P0 ;  /* 0xbe2aaaa815287808 */ /* 0x000fe20000000100 */
[----:B------:R-:W-:-:S04]  /*4230*/  FFMA R26, R24, R39, RZ ;  /* 0x00000027181a7223 */ /* 0x000fc800000000ff */
[----:B------:R-:W-:-:S04]  /*4240*/  FFMA R25, R24, R25, R40 ;  /* 0x0000001918197223 */ /* 0x000fc80000000028 */
[----:B------:R-:W-:-:S04]  /*4250*/  FFMA R39, R26, R25, R39 ;  /* 0x000000191a277223 */ /* 0x000fc80000000027 */
[----:B------:R-:W-:Y:S01]  /*4260*/  @P1 FADD R39, RZ, -R39 ;  /* 0x80000027ff271221 */ /* 0x000fe20000000000 */
        /* <DEDUP_REMOVED lines=10> */
.L_x_66:
        /* <DEDUP_REMOVED lines=38> */
[--C-:B------:R-:W-:Y:S01]  /*4570*/  @P3 IMAD.MOV.U32 R35, RZ, RZ, R16.reuse ;  /* 0x000000ffff233224 */ /* 0x100fe200078e0010 */
        /* <DEDUP_REMOVED lines=24> */
.L_x_68:
[----:B------:R-:W-:Y:S05]  /*4700*/  BSYNC.RECONVERGENT B4 ;  /* 0x0000000000047941 */ /* 0x000fea0003800200 */
.L_x_67:
        /* <DEDUP_REMOVED lines=18> */
.L_x_65:
[----:B------:R-:W-:Y:S05]  /*4830*/  BSYNC.RECONVERGENT B3 ;  /* 0x0000000000037941 */ /* 0x000fea0003800200 */
.L_x_64:
[----:B------:R-:W-:Y:S01]  /*4840*/  FADD R34, R5, -R34 ;  /* 0x8000002205227221 */ /* 0x000fe20000000000 */
[----:B------:R-:W-:Y:S01]  /*4850*/  LOP3.LUT R25, R35, 0x1, RZ, 0xc0, !PT ;  /* 0x0000000123197812 */ /* 0x000fe200078ec0ff */
[----:B------:R-:W-:Y:S01]  /*4860*/  FMUL R24, R33, R33 ;  /* 0x0000002121187220 */ /* 0x000fe20000400000 */
[----:B------:R-:W-:Y:S02]  /*4870*/  VIADD R35, R35, 0x1 ;  /* 0x0000000123237836 */ /* 0x000fe40000000000 */
[----:B------:R-:W-:Y:S01]  /*4880*/  FMUL R32, R34, 0.63661974668502807617 ;  /* 0x3f22f98322207820 */ /* 0x000fe20000400000 */
[----:B------:R-:W-:Y:S01]  /*4890*/  ISETP.NE.U32.AND P0, PT, R25, 0x1, PT ;  /* 0x000000011900780c */ /* 0x000fe20003f05070 */
[----:B------:R-:W-:Y:S01]  /*48a0*/  FFMA R25, R24, R36, -0.0013887860113754868507 ;  /* 0xbab607ed18197423 */ /* 0x000fe20000000024 */
[----:B------:R-:W-:Y:S01]  /*48b0*/  BSSY.RECONVERGENT B3, `(.L_x_69) ;  /* 0x000006e000037945 */ /* 0x000fe20003800200 */
[----:B------:R-:W-:Y:S02]  /*48c0*/  LOP3.LUT P1, RZ, R35, 0x2, RZ, 0xc0, !PT ;  /* 0x0000000223ff7812 */ /* 0x000fe4000782c0ff */
[----:B------:R-:W0:Y:S01]  /*48d0*/  F2I.NTZ R32, R32 ;  /* 0x0000002000207305 */ /* 0x000e220000203100 */
[----:B------:R-:W-:-:S02]  /*48e0*/  FSEL R25, R25, -0.00019574658654164522886, P0 ;  /* 0xb94d415319197808 */ /* 0x000fc40000000000 */
[----:B------:R-:W-:Y:S02]  /*48f0*/  FSEL R27, R37, 0.0083327032625675201416, P0 ;  /* 0x3c0885e4251b7808 */ /* 0x000fe40000000000 */
[----:B------:R-:W-:-:S03]  /*4900*/  FSEL R33, R33, 1, !P0 ;  /* 0x3f80000021217808 */ /* 0x000fc60004000000 */
[----:B------:R-:W-:Y:S01]  /*4910*/  FFMA R25, R24, R25, R27 ;  /* 0x0000001918197223 */ /* 0x000fe2000000001b */
[----:B------:R-:W-:Y:S02]  /*4920*/  FSEL R27, -R21, -0.16666662693023681641, P0 ;  /* 0xbe2aaaa8151b7808 */ /* 0x000fe40000000100 */
[----:B------:R-:W-:-:S03]  /*4930*/  FSETP.GE.AND P0, PT, |R34|, 105615, PT ;  /* 0x47ce47802200780b */ /* 0x000fc60003f06200 */
[C---:B------:R-:W-:Y:S01]  /*4940*/  FFMA R25, R24.reuse, R25, R27 ;  /* 0x0000001918197223 */ /* 0x040fe2000000001b */
[----:B0-----:R-:W-:Y:S01]  /*4950*/  I2FP.F32.S32 R35, R32 ;  /* 0x0000002000237245 */ /* 0x001fe20000201400 */
[----:B------:R-:W-:-:S04]  /*4960*/  FFMA R24, R24, R33, RZ ;  /* 0x0000002118187223 */ /* 0x000fc800000000ff */
[----:B------:R-:W-:Y:S01]  /*4970*/  FFMA R40, R35, -1.5707962512969970703, R34 ;  /* 0xbfc90fda23287823 */ /* 0x000fe20000000022 */
[----:B------:R-:W-:-:S03]  /*4980*/  FFMA R26, R24, R25, R33 ;  /* 0x00000019181a7223 */ /* 0x000fc60000000021 */
[----:B------:R-:W-:Y:S01]  /*4990*/  FFMA R40, R35, -7.5497894158615963534e-08, R40 ;  /* 0xb3a2216823287823 */ /* 0x000fe20000000028 */
[----:B------:R-:W-:-:S03]  /*49a0*/  @P1 FADD R26, RZ, -R26 ;  /* 0x8000001aff1a1221 */ /* 0x000fc60000000000 */
[----:B------:R-:W-:Y:S01]  /*49b0*/  FFMA R24, R35, -5.3903029534742383927e-15, R40 ;  /* 0xa7c234c523187823 */ /* 0x000fe20000000028 */
[----:B------:R-:W-:Y:S01]  /*49c0*/  FMUL R39, R39, R26 ;  /* 0x0000001a27277220 */ /* 0x000fe20000400000 */
[----:B------:R-:W-:Y:S06]  /*49d0*/  @!P0 BRA `(.L_x_70) ;  /* 0x00000004006c8947 */ /* 0x000fec0003800000 */
[----:B------:R-:W-:-:S13]  /*49e0*/  FSETP.NEU.AND P0, PT, |R34|, +INF , PT ;  /* 0x7f8000002200780b */ /* 0x000fda0003f0d200 */
[----:B------:R-:W-:Y:S01]  /*49f0*/  @!P0 FMUL R24, RZ, R34 ;  /* 0x00000022ff188220 */ /* 0x000fe20000400000 */
[----:B------:R-:W-:Y:S01]  /*4a00*/  @!P0 IMAD.MOV.U32 R32, RZ, RZ, RZ ;  /* 0x000000ffff208224 */ /* 0x000fe200078e00ff */
[----:B------:R-:W-:Y:S06]  /*4a10*/  @!P0 BRA `(.L_x_70) ;  /* 0x00000004005c8947 */ /* 0x000fec0003800000 */
[----:B------:R-:W-:Y:S01]  /*4a20*/  IMAD.SHL.U32 R24, R34, 0x100, RZ ;  /* 0x0000010022187824 */ /* 0x000fe200078e00ff */
[----:B------:R-:W-:Y:S01]  /*4a30*/  MOV R33, RZ ;  /* 0x000000ff00217202 */ /* 0x000fe20000000f00 */
[----:B------:R-:W-:Y:S01]  /*4a40*/  IMAD.MOV.U32 R35, RZ, RZ, RZ ;  /* 0x000000ffff237224 */ /* 0x000fe200078e00ff */
[----:B------:R-:W-:Y:S02]  /*4a50*/  UMOV UR4, URZ ;  /* 0x000000ff00047c82 */ /* 0x000fe40008000000 */
[----:B------:R-:W-:-:S07]  /*4a60*/  LOP3.LUT R41, R24, 0x80000000, RZ, 0xfc, !PT ;  /* 0x8000000018297812 */ /* 0x000fce00078efcff */
.L_x_71:
        /* <DEDUP_REMOVED lines=45> */
[----:B------:R-:W-:Y:S02]  /*4d40*/  @P2 IMAD.MOV.U32 R32, RZ, RZ, R19 ;  /* 0x000000ffff202224 */ /* 0x000fe400078e0013 */
[----:B------:R-:W-:Y:S01]  /*4d50*/  @P3 MOV R25, R19 ;  /* 0x0000001300193202 */ /* 0x000fe20000000f00 */
        /* <DEDUP_REMOVED lines=16> */
.L_x_73:
[----:B------:R-:W-:Y:S05]  /*4e60*/  BSYNC.RECONVERGENT B4 ;  /* 0x0000000000047941 */ /* 0x000fea0003800200 */
.L_x_72:
[C-C-:B------:R-:W-:Y:S01]  /*4e70*/  SHF.L.W.U32.HI R33, R25.reuse, 0x2, R32.reuse ;  /* 0x0000000219217819 */ /* 0x140fe20000010e20 */
[----:B------:R-:W-:Y:S01]  /*4e80*/  IMAD.SHL.U32 R25, R25, 0x4, RZ ;  /* 0x0000000419197824 */ /* 0x000fe200078e00ff */
[----:B------:R-:W-:Y:S01]  /*4e90*/  UMOV UR4, 0x54442d19 ;  /* 0x54442d1900047882 */ /* 0x000fe20000000000 */
[----:B------:R-:W-:Y:S01]  /*4ea0*/  UMOV UR5, 0x3bf921fb ;  /* 0x3bf921fb00057882 */ /* 0x000fe20000000000 */
[----:B------:R-:W-:Y:S02]  /*4eb0*/  SHF.R.S32.HI R26, RZ, 0x1f, R33 ;  /* 0x0000001fff1a7819 */ /* 0x000fe40000011421 */
[----:B------:R-:W-:Y:S02]  /*4ec0*/  SHF.R.U32.HI R32, RZ, 0x1e, R32 ;  /* 0x0000001eff207819 */ /* 0x000fe40000011620 */
[C---:B------:R-:W-:Y:S02]  /*4ed0*/  LOP3.LUT R24, R26.reuse, R25, RZ, 0x3c, !PT ;  /* 0x000000191a187212 */ /* 0x040fe400078e3cff */
[----:B------:R-:W-:-:S02]  /*4ee0*/  LOP3.LUT R25, R26, R33, RZ, 0x3c, !PT ;  /* 0x000000211a197212 */ /* 0x000fc400078e3cff */
[----:B------:R-:W-:Y:S02]  /*4ef0*/  ISETP.GE.AND P0, PT, R34, RZ, PT ;  /* 0x000000ff2200720c */ /* 0x000fe40003f06270 */
[C---:B------:R-:W-:Y:S02]  /*4f00*/  LEA.HI R32, R33.reuse, R32, RZ, 0x1 ;  /* 0x0000002021207211 */ /* 0x040fe400078f08ff */
[----:B------:R-:W0:Y:S01]  /*4f10*/  I2F.F64.S64 R24, R24 ;  /* 0x0000001800187312 */ /* 0x000e220000301c00 */
[----:B------:R-:W-:Y:S02]  /*4f20*/  LOP3.LUT R34, R33, R34, RZ, 0x3c, !PT ;  /* 0x0000002221227212 */ /* 0x000fe400078e3cff */
[----:B------:R-:W-:Y:S02]  /*4f30*/  IMAD.MOV R33, RZ, RZ, -R32 ;  /* 0x000000ffff217224 */ /* 0x000fe400078e0a20 */
[----:B------:R-:W-:-:S04]  /*4f40*/  ISETP.GE.AND P1, PT, R34, RZ, PT ;  /* 0x000000ff2200720c */ /* 0x000fc80003f26270 */
[----:B------:R-:W-:Y:S01]  /*4f50*/  @!P0 MOV R32, R33 ;  /* 0x0000002100208202 */ /* 0x000fe20000000f00 */
[----:B0-----:R-:W-:-:S10]  /*4f60*/  DMUL R26, R24, UR4 ;  /* 0x00000004181a7c28 */ /* 0x001fd40008000000 */
[----:B------:R-:W0:Y:S02]  /*4f70*/  F2F.F32.F64 R26, R26 ;  /* 0x0000001a001a7310 */ /* 0x000e240000301000 */
[----:B0-----:R-:W-:-:S07]  /*4f80*/  FSEL R24, -R26, R26, !P1 ;  /* 0x0000001a1a187208 */ /* 0x001fce0004800100 */
.L_x_70:
[----:B------:R-:W-:Y:S05]  /*4f90*/  BSYNC.RECONVERGENT B3 ;  /* 0x0000000000037941 */ /* 0x000fea0003800200 */
.L_x_69:
[----:B------:R-:W-:-:S05]  /*4fa0*/  IMAD.WIDE.U32 R22, R3, 0x8, R22 ;  /* 0x0000000803167825 */ /* 0x000fca00078e0016 */
[----:B------:R-:W2:Y:S01]  /*4fb0*/  LDG.E R26, desc[UR10][R22.64] ;  /* 0x0000000a161a7981 */ /* 0x000ea2000c1e1900 */
[----:B------:R-:W-:Y:S01]  /*4fc0*/  FMUL R25, R24, R24 ;  /* 0x0000001818197220 */ /* 0x000fe20000400000 */
[C---:B------:R-:W-:Y:S02]  /*4fd0*/  LOP3.LUT R33, R32.reuse, 0x1, RZ, 0xc0, !PT ;  /* 0x0000000120217812 */ /* 0x040fe400078ec0ff */
[----:B------:R0:W5:Y:S01]  /*4fe0*/  LDG.E R27, desc[UR10][R22.64+0x4] ;  /* 0x0000040a161b7981 */ /* 0x000162000c1e1900 */
[----:B------:R-:W-:Y:S01]  /*4ff0*/  FFMA R34, R25, R36, -0.0013887860113754868507 ;  /* 0xbab607ed19227423 */ /* 0x000fe20000000024 */
[----:B------:R-:W-:Y:S01]  /*5000*/  ISETP.NE.U32.AND P0, PT, R33, 0x1, PT ;  /* 0x000000012100780c */ /* 0x000fe20003f05070 */
[----:B------:R-:W-:Y:S01]  /*5010*/  VIADD R32, R32, 0x1 ;  /* 0x0000000120207836 */ /* 0x000fe20000000000 */
[----:B------:R-:W-:Y:S01]  /*5020*/  UMOV UR4, 0x1a63c1f8 ;  /* 0x1a63c1f800047882 */ /* 0x000fe20000000000 */
[----:B------:R-:W-:Y:S01]  /*5030*/  UMOV UR5, 0x404ca5dc ;  /* 0x404ca5dc00057882 */ /* 0x000fe20000000000 */
[----:B------:R-:W-:Y:S01]  /*5040*/  FSEL R34, R34, -0.00019574658654164522886, P0 ;  /* 0xb94d415322227808 */ /* 0x000fe20000000000 */
[----:B------:R-:W-:Y:S01]  /*5050*/  BSSY.RECONVERGENT B3, `(.L_x_74) ;  /* 0x0000098000037945 */ /* 0x000fe20003800200 */
[----:B------:R-:W-:-:S02]  /*5060*/  FSEL R40, R37, 0.0083327032625675201416, P0 ;  /* 0x3c0885e425287808 */ /* 0x000fc40000000000 */
[----:B------:R-:W-:Y:S01]  /*5070*/  FSEL R33, -R21, -0.16666662693023681641, P0 ;  /* 0xbe2aaaa815217808 */ /* 0x000fe20000000100 */
[----:B0-----:R-:W-:Y:S01]  /*5080*/  IMAD.MOV.U32 R23, RZ, RZ, 0x3f000000 ;  /* 0x3f000000ff177424 */ /* 0x001fe200078e00ff */
[----:B------:R-:W-:Y:S01]  /*5090*/  LOP3.LUT P1, RZ, R32, 0x2, RZ, 0xc0, !PT ;  /* 0x0000000220ff7812 */ /* 0x000fe2000782c0ff */
[----:B------:R-:W-:Y:S01]  /*50a0*/  FFMA R34, R25, R34, R40 ;  /* 0x0000002219227223 */ /* 0x000fe20000000028 */
[----:B------:R-:W-:-:S03]  /*50b0*/  FSEL R22, R24, 1, !P0 ;  /* 0x3f80000018167808 */ /* 0x000fc60004000000 */
[C---:B------:R-:W-:Y:S01]  /*50c0*/  FFMA R33, R25.reuse, R34, R33 ;  /* 0x0000002219217223 */ /* 0x040fe20000000021 */
[----:B------:R-:W-:Y:S01]  /*50d0*/  MOV R34, 0x400 ;  /* 0x0000040000227802 */ /* 0x000fe20000000f00 */
[----:B------:R-:W-:-:S04]  /*50e0*/  FFMA R25, R25, R22, RZ ;  /* 0x0000001619197223 */ /* 0x000fc800000000ff */
[----:B------:R-:W-:Y:S01]  /*50f0*/  FFMA R22, R25, R33, R22 ;  /* 0x0000002119167223 */ /* 0x000fe20000000016 */
[----:B------:R-:W-:-:S03]  /*5100*/  LEA R33, R31, R34, 0x18 ;  /* 0x000000221f217211 */ /* 0x000fc600078ec0ff */
[----:B------:R-:W-:-:S04]  /*5110*/  @P1 FADD R22, RZ, -R22 ;  /* 0x80000016ff161221 */ /* 0x000fc80000000000 */
[----:B------:R-:W-:Y:S01]  /*5120*/  FFMA R38, R39, R22, R38 ;  /* 0x0000001627267223 */ /* 0x000fe20000000026 */
[----:B------:R-:W-:-:S04]  /*5130*/  IMAD.MOV.U32 R39, RZ, RZ, 0x2 ;  /* 0x00000002ff277424 */ /* 0x000fc800078e00ff */
[----:B------:R-:W-:-:S04]  /*5140*/  FMNMX R22, R38, -1, !PT ;  /* 0xbf80000026167809 */ /* 0x000fc80007800000 */
[----:B------:R-:W-:-:S04]  /*5150*/  FMNMX R22, R22, 1, PT ;  /* 0x3f80000016167809 */ /* 0x000fc80003800000 */
[C---:B------:R-:W-:Y:S01]  /*5160*/  FSETP.NEU.AND P1, PT, |R22|.reuse, 1, PT ;  /* 0x3f8000001600780b */ /* 0x040fe20003f2d200 */
[C---:B------:R-:W-:Y:S01]  /*5170*/  FFMA R23, |R22|.reuse, -R23, 0.5 ;  /* 0x3f00000016177423 */ /* 0x040fe20000000a17 */
[----:B------:R-:W-:-:S03]  /*5180*/  FSETP.GT.AND P0, PT, |R22|, 0.56000000238418579102, PT ;  /* 0x3f0f5c291600780b */ /* 0x000fc60003f04200 */
[----:B------:R-:W0:Y:S02]  /*5190*/  MUFU.RSQ R24, R23 ;  /* 0x0000001700187308 */ /* 0x000e240000001400 */
[----:B0-----:R-:W-:Y:S01]  /*51a0*/  FMUL R25, R23, R24 ;  /* 0x0000001817197220 */ /* 0x001fe20000400000 */
        /* <DEDUP_REMOVED lines=15> */
[----:B------:R-:W-:-:S03]  /*52a0*/  IMAD.MOV.U32 R23, RZ, RZ, 0x3fd774eb ;  /* 0x3fd774ebff177424 */ /* 0x000fc600078e00ff */
[----:B------:R-:W-:-:S05]  /*52b0*/  FFMA R32, R25, R24, R25 ;  /* 0x0000001819207223 */ /* 0x000fca0000000019 */
[----:B------:R-:W-:-:S05]  /*52c0*/  FSEL R22, R32, -R32, P0 ;  /* 0x8000002020167208 */ /* 0x000fca0000000000 */
[----:B------:R-:W-:-:S04]  /*52d0*/  @!P1 FFMA R32, R23, 0.93318945169448852539, R22 ;  /* 0x3f6ee58117209823 */ /* 0x000fc80000000016 */
[----:B------:R-:W-:-:S04]  /*52e0*/  @P0 FADD R32, R32, R32 ;  /* 0x0000002020200221 */ /* 0x000fc80000000000 */
[----:B------:R-:W0:Y:S02]  /*52f0*/  F2F.F64.F32 R24, R32 ;  /* 0x0000002000187310 */ /* 0x000e240000201800 */
[----:B0-----:R-:W-:-:S10]  /*5300*/  DMUL R24, R24, UR4 ;  /* 0x0000000418187c28 */ /* 0x001fd40008000000 */
[----:B------:R-:W0:Y:S08]  /*5310*/  F2F.F32.F64 R24, R24 ;  /* 0x0000001800187310 */ /* 0x000e300000301000 */
[----:B0-----:R-:W0:Y:S02]  /*5320*/  F2F.F64.F32 R22, R24 ;  /* 0x0000001800167310 */ /* 0x001e240000201800 */
[----:B0-----:R-:W-:-:S10]  /*5330*/  DMUL R22, R22, 4 ;  /* 0x4010000016167828 */ /* 0x001fd40000000000 */
[----:B------:R-:W0:Y:S02]  /*5340*/  F2I.F64.FLOOR R22, R22 ;  /* 0x0000001600167311 */ /* 0x000e240000305100 */
[----:B0-----:R-:W-:-:S05]  /*5350*/  IMAD R34, R22, 0x4, R33 ;  /* 0x0000000416227824 */ /* 0x001fca00078e0221 */
[----:B------:R0:W-:Y:S01]  /*5360*/  ATOMS.ADD RZ, [R34], R39 ;  /* 0x0000002722ff738c */ /* 0x0001e20000000000 */
[C---:B--2---:R-:W-:Y:S01]  /*5370*/  FMUL R35, R26.reuse, 0.63661974668502807617 ;  /* 0x3f22f9831a237820 */ /* 0x044fe20000400000 */
[----:B------:R-:W-:-:S04]  /*5380*/  FSETP.GE.AND P2, PT, |R26|, 105615, PT ;  /* 0x47ce47801a00780b */ /* 0x000fc80003f46200 */
[----:B0-----:R-:W-:Y:S01]  /*5390*/  P2R R34, PR, RZ, 0x4 ;  /* 0x00000004ff227803 */ /* 0x001fe20000000000 */
[----:B------:R-:W0:Y:S02]  /*53a0*/  F2I.NTZ R35, R35 ;  /* 0x0000002300237305 */ /* 0x000e240000203100 */
[----:B0-----:R-:W-:-:S05]  /*53b0*/  I2FP.F32.S32 R33, R35 ;  /* 0x0000002300217245 */ /* 0x001fca0000201400 */
[----:B------:R-:W-:-:S04]  /*53c0*/  FFMA R24, R33, -1.5707962512969970703, R26 ;  /* 0xbfc90fda21187823 */ /* 0x000fc8000000001a */
[----:B------:R-:W-:-:S04]  /*53d0*/  FFMA R24, R33, -7.5497894158615963534e-08, R24 ;  /* 0xb3a2216821187823 */ /* 0x000fc80000000018 */
[----:B------:R-:W-:Y:S01]  /*53e0*/  FFMA R32, R33, -5.3903029534742383927e-15, R24 ;  /* 0xa7c234c521207823 */ /* 0x000fe20000000018 */
[----:B------:R-:W-:-:S03]  /*53f0*/  MOV R33, R35 ;  /* 0x0000002300217202 */ /* 0x000fc60000000f00 */
        /* <DEDUP_REMOVED lines=11> */
.L_x_76:
        /* <DEDUP_REMOVED lines=11> */
[----:B------:R-:W-:Y:S01]  /*5560*/  @P2 IMAD.MOV.U32 R17, RZ, RZ, R22 ;  /* 0x000000ffff112224 */ /* 0x000fe200078e0016 */
[----:B------:R-:W-:-:S03]  /*5570*/  ISETP.NE.AND P2, PT, R39, 0x6, PT ;  /* 0x000000062700780c */ /* 0x000fc60003f45270 */
[----:B------:R-:W-:Y:S01]  /*5580*/  @P3 IMAD.MOV.U32 R16, RZ, RZ, R22 ;  /* 0x000000ffff103224 */ /* 0x000fe200078e0016 */
        /* <DEDUP_REMOVED lines=11> */
[----:B------:R-:W-:Y:S02]  /*5640*/  LOP3.LUT P6, RZ, R22, 0x1f, RZ, 0xc0, !PT ;  /* 0x0000001f16ff7812 */ /* 0x000fe400078cc0ff */
[----:B------:R-:W-:-:S04]  /*5650*/  IADD3 R23, PT, PT, R23, -0x80, RZ ;  /* 0xffffff8017177810 */ /* 0x000fc80007ffe0ff */
        /* <DEDUP_REMOVED lines=36> */
.L_x_78:
[----:B------:R-:W-:Y:S05]  /*58a0*/  BSYNC.RECONVERGENT B4 ;  /* 0x0000000000047941 */ /* 0x000fea0003800200 */
.L_x_77:
        /* <DEDUP_REMOVED lines=18> */
.L_x_75:
[----:B------:R-:W-:Y:S05]  /*59d0*/  BSYNC.RECONVERGENT B3 ;  /* 0x0000000000037941 */ /* 0x000fea0003800200 */
.L_x_74:
[----:B------:R-:W-:Y:S01]  /*59e0*/  FMUL R23, R22, R22 ;  /* 0x0000001616177220 */ /* 0x000fe20000400000 */
[----:B------:R-:W-:Y:S01]  /*59f0*/  LOP3.LUT R24, R35, 0x1, RZ, 0xc0, !PT ;  /* 0x0000000123187812 */ /* 0x000fe200078ec0ff */
[----:B------:R-:W-:Y:S01]  /*5a00*/  BSSY.RECONVERGENT B3, `(.L_x_79) ;  /* 0x000006c000037945 */ /* 0x000fe20003800200 */
[----:B------:R-:W-:Y:S01]  /*5a10*/  ISETP.NE.AND P2, PT, R30, RZ, PT ;  /* 0x000000ff1e00720c */ /* 0x000fe20003f45270 */
[----:B------:R-:W-:Y:S01]  /*5a20*/  FFMA R36, R23, R36, -0.0013887860113754868507 ;  /* 0xbab607ed17247423 */ /* 0x000fe20000000024 */
[----:B------:R-:W-:Y:S01]  /*5a30*/  ISETP.NE.U32.AND P0, PT, R24, 0x1, PT ;  /* 0x000000011800780c */ /* 0x000fe20003f05070 */
[----:B------:R-:W-:Y:S01]  /*5a40*/  IMAD.MOV.U32 R38, RZ, RZ, R29 ;  /* 0x000000ffff267224 */ /* 0x000fe200078e001d */
[----:B------:R-:W-:Y:S02]  /*5a50*/  LOP3.LUT P1, RZ, R35, 0x2, RZ, 0xc0, !PT ;  /* 0x0000000223ff7812 */ /* 0x000fe4000782c0ff */
        /* <DEDUP_REMOVED lines=20> */
.L_x_81:
[----:B------:R-:W0:Y:S02]  /*5ba0*/  LDC.64 R22, c[0x4][RZ] ;  /* 0x01000000ff167b82 */ /* 0x000e240000000a00 */
[----:B0-----:R-:W-:-:S05]  /*5bb0*/  IMAD.WIDE.U32 R24, R41, 0x4, R22 ;  /* 0x0000000429187825 */ /* 0x001fca00078e0016 */
[----:B------:R-:W2:Y:S01]  /*5bc0*/  LDG.E.CONSTANT R22, desc[UR10][R24.64] ;  /* 0x0000000a18167981 */ /* 0x000ea2000c1e9900 */
[C---:B------:R-:W-:Y:S01]  /*5bd0*/  IMAD.SHL.U32 R36, R41.reuse, 0x4, RZ ;  /* 0x0000000429247824 */ /* 0x040fe200078e00ff */
[----:B------:R-:W-:-:S04]  /*5be0*/  IADD3 R41, PT, PT, R41, 0x1, RZ ;  /* 0x0000000129297810 */ /* 0x000fc80007ffe0ff */
        /* <DEDUP_REMOVED lines=32> */
[--C-:B------:R-:W-:Y:S02]  /*5df0*/  @P3 IMAD.MOV.U32 R36, RZ, RZ, R16.reuse ;  /* 0x000000ffff243224 */ /* 0x100fe400078e0010 */
[----:B------:R-:W-:Y:S01]  /*5e00*/  @P3 IMAD.MOV.U32 R22, RZ, RZ, R15 ;  /* 0x000000ffff163224 */ /* 0x000fe200078e000f */
[----:B------:R-:W-:Y:S01]  /*5e10*/  ISETP.EQ.AND P3, PT, R25, -0x4, PT ;  /* 0xfffffffc1900780c */ /* 0x000fe20003f62270 */
[----:B------:R-:W-:Y:S02]  /*5e20*/  @P0 IMAD.MOV.U32 R22, RZ, RZ, R16 ;  /* 0x000000ffff160224 */ /* 0x000fe400078e0010 */
[--C-:B------:R-:W-:Y:S02]  /*5e30*/  @P0 IMAD.MOV.U32 R36, RZ, RZ, R17.reuse ;  /* 0x000000ffff240224 */ /* 0x100fe400078e0011 */
[----:B------:R-:W-:-:S02]  /*5e40*/  @P1 IMAD.MOV.U32 R22, RZ, RZ, R17 ;  /* 0x000000ffff161224 */ /* 0x000fc400078e0011 */
[----:B------:R-:W-:Y:S02]  /*5e50*/  @P1 IMAD.MOV.U32 R36, RZ, RZ, R18 ;  /* 0x000000ffff241224 */ /* 0x000fe400078e0012 */
[----:B------:R-:W-:Y:S01]  /*5e60*/  @P2 MOV R22, R18 ;  /* 0x0000001200162202 */ /* 0x000fe20000000f00 */
[----:B------:R-:W-:-:S03]  /*5e70*/  @P2 IMAD.MOV.U32 R36, RZ, RZ, R19 ;  /* 0x000000ffff242224 */ /* 0x000fc600078e0013 */
[----:B------:R-:W-:Y:S02]  /*5e80*/  @P3 IMAD.MOV.U32 R22, RZ, RZ, R19 ;  /* 0x000000ffff163224 */ /* 0x000fe400078e0013 */
[--C-:B------:R-:W-:Y:S02]  /*5e90*/  @P3 IMAD.MOV.U32 R36, RZ, RZ, R20.reuse ;  /* 0x000000ffff243224 */ /* 0x100fe400078e0014 */
[----:B------:R-:W-:Y:S02]  /*5ea0*/  @P4 IMAD.MOV.U32 R22, RZ, RZ, R20 ;  /* 0x000000ffff164224 */ /* 0x000fe400078e0014 */
[--C-:B------:R-:W-:Y:S02]  /*5eb0*/  @P4 IMAD.MOV.U32 R36, RZ, RZ, R39.reuse ;  /* 0x000000ffff244224 */ /* 0x100fe400078e0027 */
[----:B------:R-:W-:Y:S01]  /*5ec0*/  @P5 IMAD.MOV.U32 R22, RZ, RZ, R39 ;  /* 0x000000ffff165224 */ /* 0x000fe200078e0027 */
[----:B------:R-:W-:Y:S06]  /*5ed0*/  @!P6 BRA `(.L_x_83) ;  /* 0x00000000002ce947 */ /* 0x000fec0003800000 */
[----:B------:R-:W-:Y:S01]  /*5ee0*/  @P0 MOV R23, R15 ;  /* 0x0000000f00170202 */ /* 0x000fe20000000f00 */
[----:B------:R-:W-:Y:S01]  /*5ef0*/  @P1 IMAD.MOV.U32 R23, RZ, RZ, R16 ;  /* 0x000000ffff171224 */ /* 0x000fe200078e0010 */
[----:B------:R-:W-:Y:S01]  /*5f00*/  ISETP.EQ.AND P0, PT, R25, 0x8, PT ;  /* 0x000000081900780c */ /* 0x000fe20003f02270 */
[----:B------:R-:W-:Y:S01]  /*5f10*/  @P2 IMAD.MOV.U32 R23, RZ, RZ, R17 ;  /* 0x000000ffff172224 */ /* 0x000fe200078e0011 */
[----:B------:R-:W-:Y:S01]  /*5f20*/  LOP3.LUT R25, R24, 0x1f, RZ, 0xc0, !PT ;  /* 0x0000001f18197812 */ /* 0x000fe200078ec0ff */
[----:B------:R-:W-:Y:S02]  /*5f30*/  @P3 IMAD.MOV.U32 R23, RZ, RZ, R18 ;  /* 0x000000ffff173224 */ /* 0x000fe400078e0012 */
[----:B------:R-:W-:Y:S01]  /*5f40*/  @P4 IMAD.MOV.U32 R23, RZ, RZ, R19 ;  /* 0x000000ffff174224 */ /* 0x000fe200078e0013 */
[----:B------:R-:W-:Y:S01]  /*5f50*/  SHF.L.W.U32.HI R36, R22, R25, R36 ;  /* 0x0000001916247219 */ /* 0x000fe20000010e24 */
[----:B------:R-:W-:-:S06]  /*5f60*/  @P5 IMAD.MOV.U32 R23, RZ, RZ, R20 ;  /* 0x000000ffff175224 */ /* 0x000fcc00078e0014 */
[----:B------:R-:W-:-:S05]  /*5f70*/  @P0 IMAD.MOV.U32 R23, RZ, RZ, R39 ;  /* 0x000000ffff170224 */ /* 0x000fca00078e0027 */
[----:B------:R-:W-:-:S07]  /*5f80*/  SHF.L.W.U32.HI R22, R23, R25, R22 ;  /* 0x0000001917167219 */ /* 0x000fce0000010e16 */
.L_x_83:
[----:B------:R-:W-:Y:S05]  /*5f90*/  BSYNC.RECONVERGENT B4 ;  /* 0x0000000000047941 */ /* 0x000fea0003800200 */
.L_x_82:
[C---:B------:R-:W-:Y:S01]  /*5fa0*/  SHF.L.W.U32.HI R38, R22.reuse, 0x2, R36 ;  /* 0x0000000216267819 */ /* 0x040fe20000010e24 */
[----:B------:R-:W-:Y:S01]  /*5fb0*/  UMOV UR4, 0x54442d19 ;  /* 0x54442d1900047882 */ /* 0x000fe20000000000 */
[----:B------:R-:W-:Y:S01]  /*5fc0*/  SHF.L.U32 R22, R22, 0x2, RZ ;  /* 0x0000000216167819 */ /* 0x000fe200000006ff */
        /* <DEDUP_REMOVED lines=15> */
.L_x_80:
[----:B------:R-:W-:Y:S05]  /*60c0*/  BSYNC.RECONVERGENT B3 ;  /* 0x0000000000037941 */ /* 0x000fea0003800200 */
.L_x_79:
[----:B------:R-:W-:Y:S01]  /*60d0*/  ISETP.NE.AND P2, PT, R34, RZ, PT ;  /* 0x000000ff2200720c */ /* 0x000fe20003f45270 */
[----:B------:R-:W-:Y:S02]  /*60e0*/  IMAD.MOV.U32 R34, RZ, RZ, 0x37cbac00 ;  /* 0x37cbac00ff227424 */ /* 0x000fe400078e00ff */
[----:B------:R-:W-:Y:S01]  /*60f0*/  FMUL R23, R22, R22 ;  /* 0x0000001616177220 */ /* 0x000fe20000400000 */
[C---:B------:R-:W-:Y:S01]  /*6100*/  LOP3.LUT R25, R38.reuse, 0x1, RZ, 0xc0, !PT ;  /* 0x0000000126197812 */ /* 0x040fe200078ec0ff */
[----:B------:R-:W-:Y:S01]  /*6110*/  BSSY.RECONVERGENT B3, `(.L_x_84) ;  /* 0x000006a000037945 */ /* 0x000fe20003800200 */
[----:B------:R-:W-:Y:S01]  /*6120*/  LOP3.LUT P1, RZ, R38, 0x2, RZ, 0xc0, !PT ;  /* 0x0000000226ff7812 */ /* 0x000fe2000782c0ff */
[----:B------:R-:W-:Y:S01]  /*6130*/  FFMA R24, R23, R34, -0.0013887860113754868507 ;  /* 0xbab607ed17187423 */ /* 0x000fe20000000022 */
[----:B------:R-:W-:-:S04]  /*6140*/  ISETP.NE.U32.AND P0, PT, R25, 0x1, PT ;  /* 0x000000011900780c */ /* 0x000fc80003f05070 */
[----:B------:R-:W-:Y:S02]  /*6150*/  FSEL R24, R24, -0.00019574658654164522886, !P0 ;  /* 0xb94d415318187808 */ /* 0x000fe40004000000 */
[----:B------:R-:W-:Y:S02]  /*6160*/  FSEL R36, R37, 0.0083327032625675201416, !P0 ;  /* 0x3c0885e425247808 */ /* 0x000fe40004000000 */
[----:B------:R-:W-:Y:S02]  /*6170*/  FSEL R22, R22, 1, P0 ;  /* 0x3f80000016167808 */ /* 0x000fe40000000000 */
[----:B------:R-:W-:Y:S01]  /*6180*/  FSEL R39, -R21, -0.16666662693023681641, !P0 ;  /* 0xbe2aaaa815277808 */ /* 0x000fe20004000100 */
[C---:B------:R-:W-:Y:S02]  /*6190*/  FFMA R24, R23.reuse, R24, R36 ;  /* 0x0000001817187223 */ /* 0x040fe40000000024 */
[C---:B------:R-:W-:Y:S02]  /*61a0*/  FFMA R25, R23.reuse, R22, RZ ;  /* 0x0000001617197223 */ /* 0x040fe400000000ff */
[----:B------:R-:W-:-:S04]  /*61b0*/  FFMA R24, R23, R24, R39 ;  /* 0x0000001817187223 */ /* 0x000fc80000000027 */
[----:B------:R-:W-:-:S04]  /*61c0*/  FFMA R22, R25, R24, R22 ;  /* 0x0000001819167223 */ /* 0x000fc80000000016 */
[----:B------:R-:W-:-:S04]  /*61d0*/  @P1 FADD R22, RZ, -R22 ;  /* 0x80000016ff161221 */ /* 0x000fc80000000000 */
        /* <DEDUP_REMOVED lines=11> */
.L_x_86:
        /* <DEDUP_REMOVED lines=56> */
[----:B------:R-:W-:Y:S01]  /*6610*/  @P2 IMAD.MOV.U32 R23, RZ, RZ, R17 ;  /* 0x000000ffff172224 */ /* 0x000fe200078e0011 */
[----:B------:R-:W-:Y:S01]  /*6620*/  @P3 MOV R23, R18 ;  /* 0x0000001200173202 */ /* 0x000fe20000000f00 */
[----:B------:R-:W-:Y:S01]  /*6630*/  @P4 IMAD.MOV.U32 R23, RZ, RZ, R19 ;  /* 0x000000ffff174224 */ /* 0x000fe200078e0013 */
[----:B------:R-:W-:Y:S01]  /*6640*/  SHF.L.W.U32.HI R32, R22, R25, R32 ;  /* 0x0000001916207219 */ /* 0x000fe20000010e20 */
[----:B------:R-:W-:-:S06]  /*6650*/  @P5 IMAD.MOV.U32 R23, RZ, RZ, R20 ;  /* 0x000000ffff175224 */ /* 0x000fcc00078e0014 */
[----:B------:R-:W-:-:S05]  /*6660*/  @P0 IMAD.MOV.U32 R23, RZ, RZ, R33 ;  /* 0x000000ffff170224 */ /* 0x000fca00078e0021 */
[----:B------:R-:W-:-:S07]  /*6670*/  SHF.L.W.U32.HI R22, R23, R25, R22 ;  /* 0x0000001917167219 */ /* 0x000fce0000010e16 */
.L_x_88:
[----:B------:R-:W-:Y:S05]  /*6680*/  BSYNC.RECONVERGENT B4 ;  /* 0x0000000000047941 */ /* 0x000fea0003800200 */
.L_x_87:
        /* <DEDUP_REMOVED lines=18> */
.L_x_85:
[----:B------:R-:W-:Y:S05]  /*67b0*/  BSYNC.RECONVERGENT B3 ;  /* 0x0000000000037941 */ /* 0x000fea0003800200 */
.L_x_84:
        /* <DEDUP_REMOVED lines=9> */
[----:B------:R-:W-:Y:S02]  /*6850*/  LOP3.LUT P1, RZ, R33, 0x2, RZ, 0xc0, !PT ;  /* 0x0000000221ff7812 */ /* 0x000fe4000782c0ff */
[----:B------:R-:W-:Y:S01]  /*6860*/  FSEL R32, R32, 1, !P0 ;  /* 0x3f80000020207808 */ /* 0x000fe20004000000 */
[----:B------:R-:W-:Y:S01]  /*6870*/  FFMA R22, R23, R22, R24 ;  /* 0x0000001617167223 */ /* 0x000fe20000000018 */
[----:B------:R-:W-:-:S03]  /*6880*/  FSEL R33, -R21, -0.16666662693023681641, P0 ;  /* 0xbe2aaaa815217808 */ /* 0x000fc60000000100 */
[C---:B------:R-:W-:Y:S02]  /*6890*/  FFMA R25, R23.reuse, R32, RZ ;  /* 0x0000002017197223 */ /* 0x040fe400000000ff */
        /* <DEDUP_REMOVED lines=13> */
.L_x_91:
[----:B------:R-:W0:Y:S02]  /*6970*/  LDC.64 R22, c[0x4][RZ] ;  /* 0x01000000ff167b82 */ /* 0x000e240000000a00 */
[----:B0-----:R-:W-:-:S05]  /*6980*/  IMAD.WIDE.U32 R24, R33, 0x4, R22 ;  /* 0x0000000421187825 */ /* 0x001fca00078e0016 */
[----:B------:R-:W2:Y:S01]  /*6990*/  LDG.E.CONSTANT R22, desc[UR10][R24.64] ;  /* 0x0000000a18167981 */ /* 0x000ea2000c1e9900 */
[C---:B------:R-:W-:Y:S02]  /*69a0*/  IMAD.SHL.U32 R26, R33.reuse, 0x4, RZ ;  /* 0x00000004211a7824 */ /* 0x040fe400078e00ff */
[----:B------:R-:W-:-:S03]  /*69b0*/  VIADD R33, R33, 0x1 ;  /* 0x0000000121217836 */ /* 0x000fc60000000000 */
[C---:B------:R-:W-:Y:S02]  /*69c0*/  ISETP.EQ.AND P5, PT, R26.reuse, RZ, PT ;  /* 0x000000ff1a00720c */ /* 0x040fe40003fa2270 */
[C---:B------:R-:W-:Y:S02]  /*69d0*/  ISETP.EQ.AND P4, PT, R26.reuse, 0x4, PT ;  /* 0x000000041a00780c */ /* 0x040fe40003f82270 */
[C---:B------:R-:W-:Y:S02]  /*69e0*/  ISETP.EQ.AND P3, PT, R26.reuse, 0x8, PT ;  /* 0x000000081a00780c */ /* 0x040fe40003f62270 */
[C---:B------:R-:W-:Y:S02]  /*69f0*/  ISETP.EQ.AND P2, PT, R26.reuse, 0xc, PT ;  /* 0x0000000c1a00780c */ /* 0x040fe40003f42270 */
[----:B------:R-:W-:Y:S01]  /*6a00*/  ISETP.EQ.AND P1, PT, R26, 0x10, PT ;  /* 0x000000101a00780c */ /* 0x000fe20003f22270 */
[----:B--2---:R-:W-:-:S03]  /*6a10*/  IMAD.WIDE.U32 R22, R22, R39, RZ ;  /* 0x0000002716167225 */ /* 0x004fc600078e00ff */
[----:B------:R-:W-:-:S04]  /*6a20*/  IADD3 R22, P0, PT, R22, R29, RZ ;  /* 0x0000001d16167210 */ /* 0x000fc80007f1e0ff */
[----:B------:R-:W-:Y:S01]  /*6a30*/  @P5 MOV R15, R22 ;  /* 0x00000016000f5202 */ /* 0x000fe20000000f00 */
[--C-:B------:R-:W-:Y:S01]  /*6a40*/  @P4 IMAD.MOV.U32 R16, RZ, RZ, R22.reuse ;  /* 0x000000ffff104224 */ /* 0x100fe200078e0016 */
[----:B------:R-:W-:Y:S01]  /*6a50*/  ISETP.NE.AND P5, PT, R33, 0x6, PT ;  /* 0x000000062100780c */ /* 0x000fe20003fa5270 */
[--C-:B------:R-:W-:Y:S01]  /*6a60*/  @P3 IMAD.MOV.U32 R17, RZ, RZ, R22.reuse ;  /* 0x000000ffff113224 */ /* 0x100fe200078e0016 */
[----:B------:R-:W-:Y:S01]  /*6a70*/  IADD3.X R29, PT, PT, R23, UR4, RZ, P0, !PT ;  /* 0x00000004171d7c10 */ /* 0x000fe200087fe4ff */
[--C-:B------:R-:W-:Y:S01]  /*6a80*/  @P2 IMAD.MOV.U32 R18, RZ, RZ, R22.reuse ;  /* 0x000000ffff122224 */ /* 0x100fe200078e0016 */
[----:B------:R-:W-:Y:S01]  /*6a90*/  ISETP.EQ.AND P0, PT, R26, 0x14, PT ;  /* 0x000000141a00780c */ /* 0x000fe20003f02270 */
[----:B------:R-:W-:-:S12]  /*6aa0*/  @P1 IMAD.MOV.U32 R19, RZ, RZ, R22 ;  /* 0x000000ffff131224 */ /* 0x000fd800078e0016 */
        /* <DEDUP_REMOVED lines=13> */
[C---:B------:R-:W-:Y:S02]  /*6b80*/  ISETP.EQ.AND P2, PT, R25.reuse, -0x8, PT ;  /* 0xfffffff81900780c */ /* 0x040fe40003f42270 */
[----:B------:R-:W-:-:S03]  /*6b90*/  ISETP.EQ.AND P5, PT, R25, 0x4, PT ;  /* 0x000000041900780c */ /* 0x000fc60003fa2270 */
        /* <DEDUP_REMOVED lines=10> */
[----:B------:R-:W-:Y:S02]  /*6c40*/  @P3 IMAD.MOV.U32 R22, RZ, RZ, R20 ;  /* 0x000000ffff163224 */ /* 0x000fe400078e0014 */
[----:B------:R-:W-:Y:S02]  /*6c50*/  @P2 IMAD.MOV.U32 R23, RZ, RZ, R18 ;  /* 0x000000ffff172224 */ /* 0x000fe400078e0012 */
[----:B------:R-:W-:Y:S02]  /*6c60*/  @P4 IMAD.MOV.U32 R22, RZ, RZ, R29 ;  /* 0x000000ffff164224 */ /* 0x000fe400078e001d */
[----:B------:R-:W-:Y:S02]  /*6c70*/  @P3 IMAD.MOV.U32 R23, RZ, RZ, R19 ;  /* 0x000000ffff173224 */ /* 0x000fe400078e0013 */
[----:B------:R-:W-:Y:S01]  /*6c80*/  @P4 IMAD.MOV.U32 R23, RZ, RZ, R20 ;  /* 0x000000ffff174224 */ /* 0x000fe200078e0014 */
[----:B------:R-:W-:Y:S01]  /*6c90*/  @P5 MOV R23, R29 ;  /* 0x0000001d00175202 */ /* 0x000fe20000000f00 */
[----:B------:R-:W-:Y:S01]  /*6ca0*/  IMAD.MOV.U32 R26, RZ, RZ, R22 ;  /* 0x000000ffff1a7224 */ /* 0x000fe200078e0016 */
        /* <DEDUP_REMOVED lines=12> */
.L_x_93:
[----:B------:R-:W-:Y:S05]  /*6d70*/  BSYNC.RECONVERGENT B4 ;  /* 0x0000000000047941 */ /* 0x000fea0003800200 */
.L_x_92:
        /* <DEDUP_REMOVED lines=18> */
.L_x_90:
[----:B------:R-:W-:Y:S05]  /*6ea0*/  BSYNC.RECONVERGENT B3 ;  /* 0x0000000000037941 */ /* 0x000fea0003800200 */
.L_x_89:
[----:B-----5:R-:W-:Y:S01]  /*6eb0*/  FADD R27, -R14, R27 ;  /* 0x0000001b0e1b7221 */ /* 0x020fe20000000100 */
[C---:B------:R-:W-:Y:S01]  /*6ec0*/  LOP3.LUT R14, R29.reuse, 0x1, RZ, 0xc0, !PT ;  /* 0x000000011d0e7812 */ /* 0x040fe200078ec0ff */
        /* <DEDUP_REMOVED lines=33> */
.L_x_96:
        /* <DEDUP_REMOVED lines=16> */
[----:B------:R-:W-:Y:S01]  /*71e0*/  ISETP.EQ.AND P0, PT, R14, 0x14, PT ;  /* 0x000000140e00780c */ /* 0x000fe20003f02270 */
[--C-:B------:R-:W-:Y:S01]  /*71f0*/  @P2 IMAD.MOV.U32 R18, RZ, RZ, R22.reuse ;  /* 0x000000ffff122224 */ /* 0x100fe200078e0016 */
[----:B------:R-:W-:Y:S01]  /*7200*/  @P3 MOV R17, R22 ;  /* 0x0000001600113202 */ /* 0x000fe20000000f00 */
[----:B------:R-:W-:-:S10]  /*7210*/  @P1 IMAD.MOV.U32 R19, RZ, RZ, R22 ;  /* 0x000000ffff131224 */ /* 0x000fd400078e0016 */
        /* <DEDUP_REMOVED lines=13> */
[C---:B------:R-:W-:Y:S02]  /*72f0*/  ISETP.EQ.AND P2, PT, R24.reuse, -0x8, PT ;  /* 0xfffffff81800780c */ /* 0x040fe40003f42270 */
[----:B------:R-:W-:-:S03]  /*7300*/  ISETP.EQ.AND P5, PT, R24, 0x4, PT ;  /* 0x000000041800780c */ /* 0x000fc60003fa2270 */
[----:B------:R-:W-:Y:S01]  /*7310*/  @P3 IMAD.MOV.U32 R22, RZ, RZ, R15 ;  /* 0x000000ffff163224 */ /* 0x000fe200078e000f */
[C---:B------:R-:W-:Y:S01]  /*7320*/  ISETP.EQ.AND P3, PT, R24.reuse, -0x4, PT ;  /* 0xfffffffc1800780c */ /* 0x040fe20003f62270 */
[----:B------:R-:W-:Y:S01]  /*7330*/  @P4 IMAD.MOV.U32 R22, RZ, RZ, R16 ;  /* 0x000000ffff164224 */ /* 0x000fe200078e0010 */
[----:B------:R-:W-:Y:S01]  /*7340*/  @P4 MOV R23, R15 ;  /* 0x0000000f00174202 */ /* 0x000fe20000000f00 */
[--C-:B------:R-:W-:Y:S01]  /*7350*/  @P0 IMAD.MOV.U32 R22, RZ, RZ, R17.reuse ;  /* 0x000000ffff160224 */ /* 0x100fe200078e0011 */
[----:B------:R-:W-:Y:S01]  /*7360*/  ISETP.EQ.AND P4, PT, R24, RZ, PT ;  /* 0x000000ff1800720c */ /* 0x000fe20003f82270 */
[----:B------:R-:W-:Y:S02]  /*7370*/  @P1 IMAD.MOV.U32 R22, RZ, RZ, R18 ;  /* 0x000000ffff161224 */ /* 0x000fe400078e0012 */
[----:B------:R-:W-:Y:S01]  /*7380*/  @P2 MOV R22, R19 ;  /* 0x0000001300162202 */ /* 0x000fe20000000f00 */
[----:B------:R-:W-:Y:S02]  /*7390*/  @P0 IMAD.MOV.U32 R23, RZ, RZ, R16 ;  /* 0x000000ffff170224 */ /* 0x000fe400078e0010 */
[----:B------:R-:W-:-:S02]  /*73a0*/  @P1 IMAD.MOV.U32 R23, RZ, RZ, R17 ;  /* 0x000000ffff171224 */ /* 0x000fc400078e0011 */
[----:B------:R-:W-:Y:S02]  /*73b0*/  @P2 IMAD.MOV.U32 R23, RZ, RZ, R18 ;  /* 0x000000ffff172224 */ /* 0x000fe400078e0012 */
[--C-:B------:R-:W-:Y:S02]  /*73c0*/  @P3 IMAD.MOV.U32 R22, RZ, RZ, R20.reuse ;  /* 0x000000ffff163224 */ /* 0x100fe400078e0014 */
[----:B------:R-:W-:Y:S02]  /*73d0*/  @P3 IMAD.MOV.U32 R23, RZ, RZ, R19 ;  /* 0x000000ffff173224 */ /* 0x000fe400078e0013 */
[--C-:B------:R-:W-:Y:S02]  /*73e0*/  @P4 IMAD.MOV.U32 R22, RZ, RZ, R13.reuse ;  /* 0x000000ffff164224 */ /* 0x100fe400078e000d */
[----:B------:R-:W-:Y:S02]  /*73f0*/  @P4 IMAD.MOV.U32 R23, RZ, RZ, R20 ;  /* 0x000000ffff174224 */ /* 0x000fe400078e0014 */
[----:B------:R-:W-:-:S02]  /*7400*/  @P5 IMAD.MOV.U32 R23, RZ, RZ, R13 ;  /* 0x000000ffff175224 */ /* 0x000fc400078e000d */
[----:B------:R-:W-:Y:S01]  /*7410*/  IMAD.MOV.U32 R26, RZ, RZ, R22 ;  /* 0x000000ffff1a7224 */ /* 0x000fe200078e0016 */
        /* <DEDUP_REMOVED lines=12> */
.L_x_98:
[----:B------:R-:W-:Y:S05]  /*74e0*/  BSYNC.RECONVERGENT B4 ;  /* 0x0000000000047941 */ /* 0x000fea0003800200 */
.L_x_97:
        /* <DEDUP_REMOVED lines=18> */
.L_x_95:
[----:B------:R-:W-:Y:S05]  /*7610*/  BSYNC.RECONVERGENT B3 ;  /* 0x0000000000037941 */ /* 0x000fea0003800200 */
.L_x_94:
[----:B------:R-:W-:Y:S01]  /*7620*/  FMUL R22, R14, R14 ;  /* 0x0000000e0e167220 */ /* 0x000fe20000400000 */
[C---:B------:R-:W-:Y:S01]  /*7630*/  LOP3.LUT R23, R13.reuse, 0x1, RZ, 0xc0, !PT ;  /* 0x000000010d177812 */ /* 0x040fe200078ec0ff */
[----:B------:R-:W-:Y:S01]  /*7640*/  VIADD R13, R13, 0x1 ;  /* 0x000000010d0d7836 */ /* 0x000fe20000000000 */
[----:B------:R-:W-:Y:S01]  /*7650*/  UMOV UR4, 0x1a63c1f8 ;  /* 0x1a63c1f800047882 */ /* 0x000fe20000000000 */
[----:B------:R-:W-:Y:S01]  /*7660*/  FFMA R34, R22, R34, -0.0013887860113754868507 ;  /* 0xbab607ed16227423 */ /* 0x000fe20000000022 */
[----:B------:R-:W-:Y:S01]  /*7670*/  ISETP.NE.U32.AND P0, PT, R23, 0x1, PT ;  /* 0x000000011700780c */ /* 0x000fe20003f05070 */
[----:B------:R-:W-:Y:S01]  /*7680*/  UMOV UR5, 0x404ca5dc ;  /* 0x404ca5dc00057882 */ /* 0x000fe20000000000 */
[----:B------:R-:W-:Y:S02]  /*7690*/  LOP3.LUT P1, RZ, R13, 0x2, RZ, 0xc0, !PT ;  /* 0x000000020dff7812 */ /* 0x000fe4000782c0ff */
[----:B------:R-:W-:Y:S02]  /*76a0*/  FSEL R37, R37, 0.0083327032625675201416, P0 ;  /* 0x3c0885e425257808 */ /* 0x000fe40000000000 */
[----:B------:R-:W-:-:S02]  /*76b0*/  FSEL R23, R34, -0.00019574658654164522886, P0 ;  /* 0xb94d415322177808 */ /* 0x000fc40000000000 */
[----:B------:R-:W-:Y:S02]  /*76c0*/  FSEL R13, R14, 1, !P0 ;  /* 0x3f8000000e0d7808 */ /* 0x000fe40004000000 */
[----:B------:R-:W-:Y:S01]  /*76d0*/  FSEL R24, -R21, -0.16666662693023681641, P0 ;  /* 0xbe2aaaa815187808 */ /* 0x000fe20000000100 */
[C---:B------:R-:W-:Y:S01]  /*76e0*/  FFMA R23, R22.reuse, R23, R37 ;  /* 0x0000001716177223 */ /* 0x040fe20000000025 */
[----:B------:R-:W-:Y:S01]  /*76f0*/  MOV R26, 0x400 ;  /* 0x00000400001a7802 */ /* 0x000fe20000000f00 */
[C---:B------:R-:W-:Y:S02]  /*7700*/  FFMA R14, R22.reuse, R13, RZ ;  /* 0x0000000d160e7223 */ /* 0x040fe400000000ff */
[----:B------:R-:W-:Y:S01]  /*7710*/  FFMA R23, R22, R23, R24 ;  /* 0x0000001716177223 */ /* 0x000fe20000000018 */
[----:B------:R-:W-:Y:S01]  /*7720*/  IMAD.MOV.U32 R22, RZ, RZ, 0x3fd774eb ;  /* 0x3fd774ebff167424 */ /* 0x000fe200078e00ff */
[----:B------:R-:W-:Y:S02]  /*7730*/  IADD3 R26, PT, PT, R26, 0x1680, RZ ;  /* 0x000016801a1a7810 */ /* 0x000fe40007ffe0ff */
[----:B------:R-:W-:-:S04]  /*7740*/  FFMA R13, R14, R23, R13 ;  /* 0x000000170e0d7223 */ /* 0x000fc8000000000d */
        /* <DEDUP_REMOVED lines=24> */
[----:B------:R-:W-:-:S04]  /*78d0*/  FMUL R14, R13, R14 ;  /* 0x0000000e0d0e7220 */ /* 0x000fc80000400000 */
[----:B------:R-:W-:-:S05]  /*78e0*/  FFMA R14, R21, R14, R21 ;  /* 0x0000000e150e7223 */ /* 0x000fca0000000015 */
[----:B------:R-:W-:-:S05]  /*78f0*/  FSEL R13, R14, -R14, P0 ;  /* 0x8000000e0e0d7208 */ /* 0x000fca0000000000 */
[----:B------:R-:W-:Y:S01]  /*7900*/  @!P1 FFMA R14, R22, 0.93318945169448852539, R13 ;  /* 0x3f6ee581160e9823 */ /* 0x000fe2000000000d */
[----:B------:R-:W-:Y:S01]  /*7910*/  LEA R13, R31, R26, 0x18 ;  /* 0x0000001a1f0d7211 */ /* 0x000fe200078ec0ff */
[----:B------:R-:W-:Y:S02]  /*7920*/  IMAD.MOV.U32 R26, RZ, RZ, 0x2 ;  /* 0x00000002ff1a7424 */ /* 0x000fe400078e00ff */
        /* <DEDUP_REMOVED lines=8> */
[----:B------:R2:W-:Y:S02]  /*79b0*/  ATOMS.ADD RZ, [R13], R26 ;  /* 0x0000001a0dff738c */ /* 0x0005e40000000000 */
.L_x_48:
[----:B------:R-:W-:Y:S05]  /*79c0*/  BSYNC.RECONVERGENT B2 ;  /* 0x0000000000027941 */ /* 0x000fea0003800200 */
.L_x_46:
[----:B------:R-:W2:Y:S01]  /*79d0*/  LDCU UR4, c[0x0][0x3a8] ;  /* 0x00007500ff0477ac */ /* 0x000ea20008000800 */
[----:B------:R-:W-:Y:S02]  /*79e0*/  VIADD R8, R8, UR6 ;  /* 0x0000000608087c36 */ /* 0x000fe40008000000 */
[----:B--2---:R-:W-:-:S05]  /*79f0*/  IMAD.U32 R13, RZ, RZ, UR4 ;  /* 0x00000004ff0d7e24 */ /* 0x004fca000f8e00ff */
[----:B------:R-:W-:-:S13]  /*7a00*/  ISETP.GE.AND P0, PT, R8, R13, PT ;  /* 0x0000000d0800720c */ /* 0x000fda0003f06270 */
[----:B------:R-:W-:Y:S05]  /*7a10*/  @!P0 BRA `(.L_x_99) ;  /* 0xffffff8c001c8947 */ /* 0x000fea000383ffff */
.L_x_20:
[----:B------:R-:W-:Y:S05]  /*7a20*/  BSYNC.RECONVERGENT B0 ;  /* 0x0000000000007941 */ /* 0x000fea0003800200 */
.L_x_19:
[----:B------:R-:W-:-:S05]  /*7a30*/  VIADD R3, R3, 0x1 ;  /* 0x0000000103037836 */ /* 0x000fca0000000000 */
[----:B------:R-:W-:-:S13]  /*7a40*/  ISETP.NE.AND P0, PT, R3, R13, PT ;  /* 0x0000000d0300720c */ /* 0x000fda0003f05270 */
[----:B------:R-:W-:Y:S05]  /*7a50*/  @P0 BRA `(.L_x_100) ;  /* 0xffffff8800980947 */ /* 0x000fea000383ffff */
[----:B------:R-:W-:Y:S05]  /*7a60*/  BSYNC.RECONVERGENT B1 ;  /* 0x0000000000017941 */ /* 0x000fea0003800200 */
.L_x_18:
[----:B------:R-:W2:Y:S01]  /*7a70*/  S2R R5, SR_CgaCtaId ;  /* 0x0000000000057919 */ /* 0x000ea20000008800 */
[----:B------:R-:W-:Y:S01]  /*7a80*/  MOV R2, 0x400 ;  /* 0x0000040000027802 */ /* 0x000fe20000000f00 */
[----:B------:R-:W-:Y:S03]  /*7a90*/  BAR.SYNC.DEFER_BLOCKING 0x0 ;  /* 0x0000000000007b1d */ /* 0x000fe60000010000 */
[C---:B------:R-:W-:Y:S01]  /*7aa0*/  IADD3 R6, PT, PT, R2.reuse, 0x1680, RZ ;  /* 0x0000168002067810 */ /* 0x040fe20007ffe0ff */
[----:B------:R-:W-:-:S05]  /*7ab0*/  VIADD R4, R2, 0xb40 ;  /* 0x00000b4002047836 */ /* 0x000fca0000000000 */
[C---:B--2---:R-:W-:Y:S02]  /*7ac0*/  LEA R3, R5.reuse, R4, 0x18 ;  /* 0x0000000405037211 */ /* 0x044fe400078ec0ff */
[C---:B------:R-:W-:Y:S02]  /*7ad0*/  LEA R2, R5.reuse, R2, 0x18 ;  /* 0x0000000205027211 */ /* 0x040fe400078ec0ff */
[----:B------:R-:W-:Y:S01]  /*7ae0*/  LEA R4, R5, R6, 0x18 ;  /* 0x0000000605047211 */ /* 0x000fe200078ec0ff */
[----:B------:R-:W-:-:S07]  /*7af0*/  IMAD.MOV.U32 R5, RZ, RZ, RZ ;  /* 0x000000ffff057224 */ /* 0x000fce00078e00ff */
.L_x_101:
[C---:B--2---:R-:W-:Y:S01]  /*7b00*/  IMAD R38, R5.reuse, 0x4, R2 ;  /* 0x0000000405267824 */ /* 0x044fe200078e0202 */
[----:B------:R-:W2:Y:S01]  /*7b10*/  LDC.64 R34, c[0x0][0x390] ;  /* 0x0000e400ff227b82 */ /* 0x000ea20000000a00 */
[C---:B------:R-:W-:Y:S02]  /*7b20*/  IMAD R24, R5.reuse, 0x4, R3 ;  /* 0x0000000405187824 */ /* 0x040fe400078e0203 */
[C---:B------:R-:W-:Y:S01]  /*7b30*/  IMAD R28, R5.reuse, 0x4, R4 ;  /* 0x00000004051c7824 */ /* 0x040fe200078e0204 */
[----:B------:R-:W3:Y:S01]  /*7b40*/  LDS.128 R8, [R38] ;  /* 0x0000000026087984 */ /* 0x000ee20000000c00 */
[----:B------:R-:W-:Y:S02]  /*7b50*/  IMAD R41, R0, 0x2d0, R5 ;  /* 0x000002d000297824 */ /* 0x000fe400078e0205 */
[----:B------:R-:W-:Y:S01]  /*7b60*/  VIADD R5, R5, 0x8 ;  /* 0x0000000805057836 */ /* 0x000fe20000000000 */
[----:B-1----:R-:W1:Y:S01]  /*7b70*/  LDS.128 R12, [R24] ;  /* 0x00000000180c7984 */ /* 0x002e620000000c00 */
[----:B------:R-:W4:Y:S01]  /*7b80*/  LDC.64 R32, c[0x0][0x398] ;  /* 0x0000e600ff207b82 */ /* 0x000f220000000a00 */
[----:B------:R-:W-:-:S02]  /*7b90*/  VIADD R39, R41, 0x1 ;  /* 0x0000000129277836 */ /* 0x000fc40000000000 */
[----:B------:R-:W5:Y:S01]  /*7ba0*/  LDS.128 R16, [R28] ;  /* 0x000000001c107984 */ /* 0x000f620000000c00 */
[----:B------:R-:W-:Y:S01]  /*7bb0*/  VIADD R40, R41, 0x2 ;  /* 0x0000000229287836 */ /* 0x000fe20000000000 */
[----:B------:R-:W-:Y:S02]  /*7bc0*/  ISETP.NE.AND P0, PT, R5, 0x2d0, PT ;  /* 0x000002d00500780c */ /* 0x000fe40003f05270 */
[----:B------:R-:W5:Y:S01]  /*7bd0*/  LDS.128 R20, [R38+0x10] ;  /* 0x0000100026147984 */ /* 0x000f620000000c00 */
[----:B------:R-:W3:Y:S03]  /*7be0*/  LDC.64 R6, c[0x0][0x3a0] ;  /* 0x0000e800ff067b82 */ /* 0x000ee60000000a00 */
[----:B0-----:R-:W0:Y:S04]  /*7bf0*/  LDS.128 R24, [R24+0x10] ;  /* 0x0000100018187984 */ /* 0x001e280000000c00 */
[----:B------:R-:W0:Y:S01]  /*7c00*/  LDS.128 R28, [R28+0x10] ;  /* 0x000010001c1c7984 */ /* 0x000e220000000c00 */
[----:B--2---:R-:W-:-:S04]  /*7c10*/  IMAD.WIDE.U32 R42, R41, 0x4, R34 ;  /* 0x00000004292a7825 */ /* 0x004fc800078e0022 */
[----:B----4-:R-:W-:-:S04]  /*7c20*/  IMAD.WIDE.U32 R36, R41, 0x4, R32 ;  /* 0x0000000429247825 */ /* 0x010fc800078e0020 */
[----:B---3--:R-:W-:Y:S01]  /*7c30*/  IMAD.WIDE.U32 R44, R41, 0x4, R6 ;  /* 0x00000004292c7825 */ /* 0x008fe200078e0006 */
[----:B------:R2:W-:Y:S04]  /*7c40*/  STG.E desc[UR10][R42.64], R8 ;  /* 0x000000082a007986 */ /* 0x0005e8000c10190a */
[----:B-1----:R1:W-:Y:S04]  /*7c50*/  STG.E desc[UR10][R36.64], R12 ;  /* 0x0000000c24007986 */ /* 0x0023e8000c10190a */
[----:B-----5:R3:W-:Y:S01]  /*7c60*/  STG.E desc[UR10][R44.64], R16 ;  /* 0x000000102c007986 */ /* 0x0207e2000c10190a */
[----:B--2---:R-:W-:-:S04]  /*7c70*/  IMAD.WIDE.U32 R42, R39, 0x4, R34 ;  /* 0x00000004272a7825 */ /* 0x004fc800078e0022 */
[----:B-1----:R-:W-:Y:S01]  /*7c80*/  IMAD.WIDE.U32 R36, R39, 0x4, R32 ;  /* 0x0000000427247825 */ /* 0x002fe200078e0020 */
[----:B------:R-:W-:Y:S01]  /*7c90*/  IADD3 R12, PT, PT, R41, 0x3, RZ ;  /* 0x00000003290c7810 */ /* 0x000fe20007ffe0ff */
[----:B------:R1:W-:Y:S02]  /*7ca0*/  STG.E desc[UR10][R42.64], R9 ;  /* 0x000000092a007986 */ /* 0x0003e4000c10190a */
[----:B------:R-:W-:Y:S02]  /*7cb0*/  IMAD.WIDE.U32 R38, R39, 0x4, R6 ;  /* 0x0000000427267825 */ /* 0x000fe400078e0006 */
[----:B------:R-:W-:Y:S02]  /*7cc0*/  STG.E desc[UR10][R36.64], R13 ;  /* 0x0000000d24007986 */ /* 0x000fe4000c10190a */
[--C-:B---3--:R-:W-:Y:S02]  /*7cd0*/  IMAD.WIDE.U32 R44, R12, 0x4, R34.reuse ;  /* 0x000000040c2c7825 */ /* 0x108fe400078e0022 */
[----:B------:R2:W-:Y:S02]  /*7ce0*/  STG.E desc[UR10][R38.64], R17 ;  /* 0x0000001126007986 */ /* 0x0005e4000c10190a */
[----:B-1----:R-:W-:-:S04]  /*7cf0*/  IMAD.WIDE.U32 R42, R40, 0x4, R34 ;  /* 0x00000004282a7825 */ /* 0x002fc800078e0022 */
[C---:B------:R-:W-:Y:S01]  /*7d00*/  IMAD.WIDE.U32 R8, R40.reuse, 0x4, R32 ;  /* 0x0000000428087825 */ /* 0x040fe200078e0020 */
[----:B------:R1:W-:Y:S03]  /*7d10*/  STG.E desc[UR10][R42.64], R10 ;  /* 0x0000000a2a007986 */ /* 0x0003e6000c10190a */
[----:B--2---:R-:W-:Y:S01]  /*7d20*/  IMAD.WIDE.U32 R38, R40, 0x4, R6 ;  /* 0x0000000428267825 */ /* 0x004fe200078e0006 */
[----:B------:R-:W-:Y:S03]  /*7d30*/  STG.E desc[UR10][R8.64], R14 ;  /* 0x0000000e08007986 */ /* 0x000fe6000c10190a */
[C---:B------:R-:W-:Y:S01]  /*7d40*/  IMAD.WIDE.U32 R16, R12.reuse, 0x4, R32 ;  /* 0x000000040c107825 */ /* 0x040fe200078e0020 */
[----:B------:R2:W-:Y:S03]  /*7d50*/  STG.E desc[UR10][R38.64], R18 ;  /* 0x0000001226007986 */ /* 0x0005e6000c10190a */
[----:B------:R-:W-:Y:S01]  /*7d60*/  VIADD R37, R41, 0x4 ;  /* 0x0000000429257836 */ /* 0x000fe20000000000 */
[----:B------:R3:W-:Y:S01]  /*7d70*/  STG.E desc[UR10][R44.64], R11 ;  /* 0x0000000b2c007986 */ /* 0x0007e2000c10190a */
[----:B------:R-:W-:-:S03]  /*7d80*/  IMAD.WIDE.U32 R12, R12, 0x4, R6 ;  /* 0x000000040c0c7825 */ /* 0x000fc600078e0006 */
[----:B------:R-:W-:Y:S01]  /*7d90*/  STG.E desc[UR10][R16.64], R15 ;  /* 0x0000000f10007986 */ /* 0x000fe2000c10190a */
[C---:B------:R-:W-:Y:S02]  /*7da0*/  VIADD R40, R41.reuse, 0x5 ;  /* 0x0000000529287836 */ /* 0x040fe40000000000 */
[C---:B-1----:R-:W-:Y:S01]  /*7db0*/  VIADD R43, R41.reuse, 0x6 ;  /* 0x00000006292b7836 */ /* 0x042fe20000000000 */
[----:B------:R1:W-:Y:S01]  /*7dc0*/  STG.E desc[UR10][R12.64], R19 ;  /* 0x000000130c007986 */ /* 0x0003e2000c10190a */
[----:B------:R-:W-:Y:S02]  /*7dd0*/  VIADD R41, R41, 0x7 ;  /* 0x0000000729297836 */ /* 0x000fe40000000000 */
[----:B--2---:R-:W-:-:S04]  /*7de0*/  IMAD.WIDE.U32 R38, R40, 0x4, R6 ;  /* 0x0000000428267825 */ /* 0x004fc800078e0006 */
[----:B---3--:R-:W-:-:S04]  /*7df0*/  IMAD.WIDE.U32 R44, R37, 0x4, R34 ;  /* 0x00000004252c7825 */ /* 0x008fc800078e0022 */
[C---:B------:R-:W-:Y:S01]  /*7e00*/  IMAD.WIDE.U32 R10, R37.reuse, 0x4, R32 ;  /* 0x00000004250a7825 */ /* 0x040fe200078e0020 */
[----:B------:R2:W-:Y:S03]  /*7e10*/  STG.E desc[UR10][R44.64], R20 ;  /* 0x000000142c007986 */ /* 0x0005e6000c10190a */
[----:B------:R-:W-:Y:S01]  /*7e20*/  IMAD.WIDE.U32 R36, R37, 0x4, R6 ;  /* 0x0000000425247825 */ /* 0x000fe200078e0006 */
[----:B0-----:R2:W-:Y:S03]  /*7e30*/  STG.E desc[UR10][R10.64], R24 ;  /* 0x000000180a007986 */ /* 0x0015e6000c10190a */
[C---:B-1----:R-:W-:Y:S01]  /*7e40*/  IMAD.WIDE.U32 R12, R40.reuse, 0x4, R34 ;  /* 0x00000004280c7825 */ /* 0x042fe200078e0022 */
[----:B------:R2:W-:Y:S03]  /*7e50*/  STG.E desc[UR10][R36.64], R28 ;  /* 0x0000001c24007986 */ /* 0x0005e6000c10190a */
[----:B------:R-:W-:Y:S01]  /*7e60*/  IMAD.WIDE.U32 R16, R40, 0x4, R32 ;  /* 0x0000000428107825 */ /* 0x000fe200078e0020 */
[----:B------:R2:W-:Y:S03]  /*7e70*/  STG.E desc[UR10][R12.64], R21 ;  /* 0x000000150c007986 */ /* 0x0005e6000c10190a */
[C---:B------:R-:W-:Y:S01]  /*7e80*/  IMAD.WIDE.U32 R8, R43.reuse, 0x4, R34 ;  /* 0x000000042b087825 */ /* 0x040fe200078e0022 */
[----:B------:R2:W-:Y:S03]  /*7e90*/  STG.E desc[UR10][R16.64], R25 ;  /* 0x0000001910007986 */ /* 0x0005e6000c10190a */
[C---:B------:R-:W-:Y:S01]  /*7ea0*/  IMAD.WIDE.U32 R14, R43.reuse, 0x4, R32 ;  /* 0x000000042b0e7825 */ /* 0x040fe200078e0020 */
        /* <DEDUP_REMOVED lines=8> */
[----:B------:R2:W-:Y:S04]  /*7f30*/  STG.E desc[UR10][R34.64], R23 ;  /* 0x0000001722007986 */ /* 0x0005e8000c10190a */
[----:B------:R2:W-:Y:S04]  /*7f40*/  STG.E desc[UR10][R32.64], R27 ;  /* 0x0000001b20007986 */ /* 0x0005e8000c10190a */
[----:B------:R2:W-:Y:S01]  /*7f50*/  STG.E desc[UR10][R6.64], R31 ;  /* 0x0000001f06007986 */ /* 0x0005e2000c10190a */
[----:B------:R-:W-:Y:S05]  /*7f60*/  @P0 BRA `(.L_x_101) ;  /* 0xfffffff800e40947 */ /* 0x000fea000383ffff */
[----:B------:R-:W-:Y:S05]  /*7f70*/  EXIT ;  /* 0x000000000000794d */ /* 0x000fea0003800000 */
.L_x_102:
        /* <DEDUP_REMOVED lines=16> */
.L_x_105:


//--------------------- .nv.global.init           --------------------------
	.section	.nv.global.init,"aw",@progbits
	.align	4
.nv.global.init:
	.type		__cudart_i2opi_f,@object
	.size		__cudart_i2opi_f,(.L_0 - __cudart_i2opi_f)
__cudart_i2opi_f:
        /*0000*/ 	.byte	0x41, 0x90, 0x43, 0x3c, 0x99, 0x95, 0x62, 0xdb, 0xc0, 0xdd, 0x34, 0xf5, 0xd1, 0x57, 0x27, 0xfc
        /*0010*/ 	.byte	0x29, 0x15, 0x44, 0x4e, 0x6e, 0x83, 0xf9, 0xa2
.L_0:


//--------------------- .nv.shared.reserved.0     --------------------------
	.section	.nv.shared.reserved.0,"aw",@nobits
	.weak		__nv_reservedSMEM_offset_0_alias
	.size		__nv_reservedSMEM_offset_0_alias, 0, 64
	.other		__nv_reservedSMEM_offset_0_alias,@"STO_CUDA_RESERVED_SHARED STV_DEFAULT"
__nv_reservedSMEM_offset_0_alias:
	.zero		0
	.zero		64


//--------------------- .nv.shared._Z16build_histograms9GalaxySetS_PiS0_S0_i --------------------------
	.section	.nv.shared._Z16build_histograms9GalaxySetS_PiS0_S0_i,"aw",@nobits
	.sectionflags	@""
	.align	4
.nv.shared._Z16build_histograms9GalaxySetS_PiS0_S0_i:
	.zero		9664


//--------------------- .nv.constant0._Z19galaxy_distributionPiS_S_Pfi --------------------------
	.section	.nv.constant0._Z19galaxy_distributionPiS_S_Pfi,"a",@progbits
	.sectionflags	@""
	.align	4
.nv.constant0._Z19galaxy_distributionPiS_S_Pfi:
	.zero		932


//--------------------- .nv.constant0._Z16build_histograms9GalaxySetS_PiS0_S0_i --------------------------
	.section	.nv.constant0._Z16build_histograms9GalaxySetS_PiS0_S0_i,"a",@progbits
	.sectionflags	@""
	.align	4
.nv.constant0._Z16build_histograms9GalaxySetS_PiS0_S0_i:
	.zero		940


//--------------------- SYMBOLS --------------------------

	.type		.nv.reservedSmem.offset0,@object
	.size		.nv.reservedSmem.offset0,0x4
	.type		.nv.reservedSmem.cap,@object
	.size		.nv.reservedSmem.cap,0x4
